def attn_fwd(
    Q,
    K,
    V,
    Out,
    Lse,
    sm_scale,
    stride_qz,
    stride_qh,
    stride_qm,
    stride_qk,
    stride_kz,
    stride_kh,
    stride_kn,
    stride_kk,
    stride_vz,
    stride_vh,
    stride_vn,
    stride_vk,
    stride_oz,
    stride_oh,
    stride_om,
    stride_ok,
    seqlen_q,
    seqlen_k,
    BLOCK_M: tl.constexpr,
    BLOCK_N: tl.constexpr,
    HEAD_DIM: tl.constexpr,
    CAUSAL: tl.constexpr,
):
    start_m = tl.program_id(0)
    off_hz = tl.program_id(1)
    q_off = off_hz * stride_qh
    k_off = off_hz * stride_kh
    v_off = off_hz * stride_vh
    offs_m = start_m * BLOCK_M + tl.arange(0, BLOCK_M)
    offs_d = tl.arange(0, HEAD_DIM)
    offs_n = tl.arange(0, BLOCK_N)
    q_ptrs = Q + q_off + offs_m[:, None] * stride_qm + offs_d[None, :] * stride_qk
    k_ptrs = K + k_off + offs_d[:, None] * stride_kk + offs_n[None, :] * stride_kn
    v_ptrs = V + v_off + offs_n[:, None] * stride_vn + offs_d[None, :] * stride_vk
    m_i = tl.full([BLOCK_M], float("-inf"), dtype=tl.float32)
    l_i = tl.zeros([BLOCK_M], dtype=tl.float32) + 1.0
    acc = tl.zeros([BLOCK_M, HEAD_DIM], dtype=tl.float32)
    q = tl.load(q_ptrs)
    acc, l_i, m_i = _attn_fwd_inner(
        acc,
        l_i,
        m_i,
        q,
        k_ptrs,
        v_ptrs,
        sm_scale,
        stride_kn,
        stride_vn,
        start_m,
        seqlen_k,
        BLOCK_M,
        BLOCK_N,
        HEAD_DIM,
        CAUSAL,
    )
    acc = acc / l_i[:, None]
    lse = m_i + tl.math.log2(l_i) / 1.4426950408889634
    o_ptrs = (
        Out
        + off_hz * stride_oh
        + offs_m[:, None] * stride_om
        + offs_d[None, :] * stride_ok
    )
    tl.store(o_ptrs, acc.to(Out.dtype.element_ty))
    tl.store(Lse + off_hz * seqlen_q + offs_m, lse)

# config = {"BLOCK_M": 128, "BLOCK_N": 64, "HEAD_DIM": 16, "arch": "sm_100", "causal": true, "dtype": "fp16", "num_stages": 3, "num_warps": 8}
# arch = sm_100


// ===== COMPILED SASS (sm_100a) =====

	.target	sm_100a

	.elftype	@"ET_EXEC"


//--------------------- .note.nv.tkinfo           --------------------------
	.section	.note.nv.tkinfo,"",@"SHT_NOTE"
	.sectionflags	@"SHF_NOTE_NV_TKINFO"
	.tkinfo
        /*0018*/ 	.word	0x00000081
        /*0030*/ 	.string	""
        /*0030*/ 	.string	"ptxas-blackwell"
        /*0030*/ 	.string	"Cuda compilation tools, release 12.9, V12.9.86"
        /*0030*/ 	.string	"Build cuda_12.9.r12.9/compiler.36037853_0"
        /*0030*/ 	.string	"-v  -suppress-debug-info  -lineinfo  -arch sm_100a "



//--------------------- .note.nv.cuver            --------------------------
	.section	.note.nv.cuver,"",@"SHT_NOTE"
	.sectionflags	@"SHF_NOTE_NV_CUVER"
        /*0018*/ 	.short	0x0001
        /*001a*/ 	.short	0x0064
        /*001c*/ 	.short	0x0001
        /*001e*/ 	.short	0x0000
        /*0020*/ 	.short	0x0001
        /*0022*/ 	.short	0x0000


//--------------------- .nv.info                  --------------------------
	.section	.nv.info,"",@"SHT_CUDA_INFO"
	.align	4


	//----- nvinfo : EIATTR_REGCOUNT
	.align		4
        /*0000*/ 	.byte	0x04, 0x2f
        /*0002*/ 	.short	(.L_5 - .L_4)
	.align		4
.L_4:
        /*0004*/ 	.word	index@(attn_fwd)
        /*0008*/ 	.word	0x0000005d


	//----- nvinfo : EIATTR_FRAME_SIZE
	.align		4
.L_5:
        /*000c*/ 	.byte	0x04, 0x11
        /*000e*/ 	.short	(.L_7 - .L_6)
	.align		4
.L_6:
        /*0010*/ 	.word	index@($__internal_2_$__cuda_sm10x_tcgen05_guardrail_trap_unallocated_columns_being_dealloced)
        /*0014*/ 	.word	0x00000000


	//----- nvinfo : EIATTR_FRAME_SIZE
	.align		4
.L_7:
        /*0018*/ 	.byte	0x04, 0x11
        /*001a*/ 	.short	(.L_9 - .L_8)
	.align		4
.L_8:
        /*001c*/ 	.word	index@($__internal_1_$__cuda_sm10x_tcgen05_guardrail_trap_phase_invalid_during_alloc)
        /*0020*/ 	.word	0x00000000


	//----- nvinfo : EIATTR_FRAME_SIZE
	.align		4
.L_9:
        /*0024*/ 	.byte	0x04, 0x11
        /*0026*/ 	.short	(.L_11 - .L_10)
	.align		4
.L_10:
        /*0028*/ 	.word	index@($__internal_0_$__cuda_sm10x_tcgen05_guardrail_trap_col_being_dealloced_not_returned_by_alloc)
        /*002c*/ 	.word	0x00000000


	//----- nvinfo : EIATTR_FRAME_SIZE
	.align		4
.L_11:
        /*0030*/ 	.byte	0x04, 0x11
        /*0032*/ 	.short	(.L_13 - .L_12)
	.align		4
.L_12:
        /*0034*/ 	.word	index@(attn_fwd)
        /*0038*/ 	.word	0x00000000


	//----- nvinfo : EIATTR_MIN_STACK_SIZE
	.align		4
.L_13:
        /*003c*/ 	.byte	0x04, 0x12
        /*003e*/ 	.short	(.L_15 - .L_14)
	.align		4
.L_14:
        /*0040*/ 	.word	index@(attn_fwd)
        /*0044*/ 	.word	0x00000000
.L_15:


//--------------------- .nv.info.attn_fwd         --------------------------
	.section	.nv.info.attn_fwd,"",@"SHT_CUDA_INFO"
	.sectionflags	@""
	.align	4


	//----- nvinfo : EIATTR_CUDA_API_VERSION
	.align		4
        /*0000*/ 	.byte	0x04, 0x37
        /*0002*/ 	.short	(.L_17 - .L_16)
.L_16:
        /*0004*/ 	.word	0x00000081


	//----- nvinfo : EIATTR_KPARAM_INFO
	.align		4
.L_17:
        /*0008*/ 	.byte	0x04, 0x17
        /*000a*/ 	.short	(.L_19 - .L_18)
.L_18:
        /*000c*/ 	.word	0x00000000
        /*0010*/ 	.short	0x0019
        /*0012*/ 	.short	0x0080
        /*0014*/ 	.byte	0x00, 0xf4, 0x21, 0x00


	//----- nvinfo : EIATTR_KPARAM_INFO
	.align		4
.L_19:
        /*0018*/ 	.byte	0x04, 0x17
        /*001a*/ 	.short	(.L_21 - .L_20)
.L_20:
        /*001c*/ 	.word	0x00000000
        /*0020*/ 	.short	0x0018
        /*0022*/ 	.short	0x0078
        /*0024*/ 	.byte	0x00, 0xf4, 0x21, 0x00


	//----- nvinfo : EIATTR_KPARAM_INFO
	.align		4
.L_21:
        /*0028*/ 	.byte	0x04, 0x17
        /*002a*/ 	.short	(.L_23 - .L_22)
.L_22:
        /*002c*/ 	.word	0x00000000
        /*0030*/ 	.short	0x0017
        /*0032*/ 	.short	0x0070
        /*0034*/ 	.byte	0x00, 0xf0, 0x11, 0x00


	//----- nvinfo : EIATTR_KPARAM_INFO
	.align		4
.L_23:
        /*0038*/ 	.byte	0x04, 0x17
        /*003a*/ 	.short	(.L_25 - .L_24)
.L_24:
        /*003c*/ 	.word	0x00000000
        /*0040*/ 	.short	0x0016
        /*0042*/ 	.short	0x006c
        /*0044*/ 	.byte	0x00, 0xf0, 0x11, 0x00


	//----- nvinfo : EIATTR_KPARAM_INFO
	.align		4
.L_25:
        /*0048*/ 	.byte	0x04, 0x17
        /*004a*/ 	.short	(.L_27 - .L_26)
.L_26:
        /*004c*/ 	.word	0x00000000
        /*0050*/ 	.short	0x0015
        /*0052*/ 	.short	0x0068
        /*0054*/ 	.byte	0x00, 0xf0, 0x11, 0x00


	//----- nvinfo : EIATTR_KPARAM_INFO
	.align		4
.L_27:
        /*0058*/ 	.byte	0x04, 0x17
        /*005a*/ 	.short	(.L_29 - .L_28)
.L_28:
        /*005c*/ 	.word	0x00000000
        /*0060*/ 	.short	0x0014
        /*0062*/ 	.short	0x0064
        /*0064*/ 	.byte	0x00, 0xf0, 0x11, 0x00


	//----- nvinfo : EIATTR_KPARAM_INFO
	.align		4
.L_29:
        /*0068*/ 	.byte	0x04, 0x17
        /*006a*/ 	.short	(.L_31 - .L_30)
.L_30:
        /*006c*/ 	.word	0x00000000
        /*0070*/ 	.short	0x0013
        /*0072*/ 	.short	0x0060
        /*0074*/ 	.byte	0x00, 0xf0, 0x11, 0x00


	//----- nvinfo : EIATTR_KPARAM_INFO
	.align		4
.L_31:
        /*0078*/ 	.byte	0x04, 0x17
        /*007a*/ 	.short	(.L_33 - .L_32)
.L_32:
        /*007c*/ 	.word	0x00000000
        /*0080*/ 	.short	0x0012
        /*0082*/ 	.short	0x005c
        /*0084*/ 	.byte	0x00, 0xf0, 0x11, 0x00


	//----- nvinfo : EIATTR_KPARAM_INFO
	.align		4
.L_33:
        /*0088*/ 	.byte	0x04, 0x17
        /*008a*/ 	.short	(.L_35 - .L_34)
.L_34:
        /*008c*/ 	.word	0x00000000
        /*0090*/ 	.short	0x0011
        /*0092*/ 	.short	0x0058
        /*0094*/ 	.byte	0x00, 0xf0, 0x11, 0x00


	//----- nvinfo : EIATTR_KPARAM_INFO
	.align		4
.L_35:
        /*0098*/ 	.byte	0x04, 0x17
        /*009a*/ 	.short	(.L_37 - .L_36)
.L_36:
        /*009c*/ 	.word	0x00000000
        /*00a0*/ 	.short	0x0010
        /*00a2*/ 	.short	0x0054
        /*00a4*/ 	.byte	0x00, 0xf0, 0x11, 0x00


	//----- nvinfo : EIATTR_KPARAM_INFO
	.align		4
.L_37:
        /*00a8*/ 	.byte	0x04, 0x17
        /*00aa*/ 	.short	(.L_39 - .L_38)
.L_38:
        /*00ac*/ 	.word	0x00000000
        /*00b0*/ 	.short	0x000f
        /*00b2*/ 	.short	0x0050
        /*00b4*/ 	.byte	0x00, 0xf0, 0x11, 0x00


	//----- nvinfo : EIATTR_KPARAM_INFO
	.align		4
.L_39:
        /*00b8*/ 	.byte	0x04, 0x17
        /*00ba*/ 	.short	(.L_41 - .L_40)
.L_40:
        /*00bc*/ 	.word	0x00000000
        /*00c0*/ 	.short	0x000e
        /*00c2*/ 	.short	0x004c
        /*00c4*/ 	.byte	0x00, 0xf0, 0x11, 0x00


	//----- nvinfo : EIATTR_KPARAM_INFO
	.align		4
.L_41:
        /*00c8*/ 	.byte	0x04, 0x17
        /*00ca*/ 	.short	(.L_43 - .L_42)
.L_42:
        /*00cc*/ 	.word	0x00000000
        /*00d0*/ 	.short	0x000d
        /*00d2*/ 	.short	0x0048
        /*00d4*/ 	.byte	0x00, 0xf0, 0x11, 0x00


	//----- nvinfo : EIATTR_KPARAM_INFO
	.align		4
.L_43:
        /*00d8*/ 	.byte	0x04, 0x17
        /*00da*/ 	.short	(.L_45 - .L_44)
.L_44:
        /*00dc*/ 	.word	0x00000000
        /*00e0*/ 	.short	0x000c
        /*00e2*/ 	.short	0x0044
        /*00e4*/ 	.byte	0x00, 0xf0, 0x11, 0x00


	//----- nvinfo : EIATTR_KPARAM_INFO
	.align		4
.L_45:
        /*00e8*/ 	.byte	0x04, 0x17
        /*00ea*/ 	.short	(.L_47 - .L_46)
.L_46:
        /*00ec*/ 	.word	0x00000000
        /*00f0*/ 	.short	0x000b
        /*00f2*/ 	.short	0x0040
        /*00f4*/ 	.byte	0x00, 0xf0, 0x11, 0x00


	//----- nvinfo : EIATTR_KPARAM_INFO
	.align		4
.L_47:
        /*00f8*/ 	.byte	0x04, 0x17
        /*00fa*/ 	.short	(.L_49 - .L_48)
.L_48:
        /*00fc*/ 	.word	0x00000000
        /*0100*/ 	.short	0x000a
        /*0102*/ 	.short	0x003c
        /*0104*/ 	.byte	0x00, 0xf0, 0x11, 0x00


	//----- nvinfo : EIATTR_KPARAM_INFO
	.align		4
.L_49:
        /*0108*/ 	.byte	0x04, 0x17
        /*010a*/ 	.short	(.L_51 - .L_50)
.L_50:
        /*010c*/ 	.word	0x00000000
        /*0110*/ 	.short	0x0009
        /*0112*/ 	.short	0x0038
        /*0114*/ 	.byte	0x00, 0xf0, 0x11, 0x00


	//----- nvinfo : EIATTR_KPARAM_INFO
	.align		4
.L_51:
        /*0118*/ 	.byte	0x04, 0x17
        /*011a*/ 	.short	(.L_53 - .L_52)
.L_52:
        /*011c*/ 	.word	0x00000000
        /*0120*/ 	.short	0x0008
        /*0122*/ 	.short	0x0034
        /*0124*/ 	.byte	0x00, 0xf0, 0x11, 0x00


	//----- nvinfo : EIATTR_KPARAM_INFO
	.align		4
.L_53:
        /*0128*/ 	.byte	0x04, 0x17
        /*012a*/ 	.short	(.L_55 - .L_54)
.L_54:
        /*012c*/ 	.word	0x00000000
        /*0130*/ 	.short	0x0007
        /*0132*/ 	.short	0x0030
        /*0134*/ 	.byte	0x00, 0xf0, 0x11, 0x00


	//----- nvinfo : EIATTR_KPARAM_INFO
	.align		4
.L_55:
        /*0138*/ 	.byte	0x04, 0x17
        /*013a*/ 	.short	(.L_57 - .L_56)
.L_56:
        /*013c*/ 	.word	0x00000000
        /*0140*/ 	.short	0x0006
        /*0142*/ 	.short	0x002c
        /*0144*/ 	.byte	0x00, 0xf0, 0x11, 0x00


	//----- nvinfo : EIATTR_KPARAM_INFO
	.align		4
.L_57:
        /*0148*/ 	.byte	0x04, 0x17
        /*014a*/ 	.short	(.L_59 - .L_58)
.L_58:
        /*014c*/ 	.word	0x00000000
        /*0150*/ 	.short	0x0005
        /*0152*/ 	.short	0x0028
        /*0154*/ 	.byte	0x00, 0xf0, 0x11, 0x00


	//----- nvinfo : EIATTR_KPARAM_INFO
	.align		4
.L_59:
        /*0158*/ 	.byte	0x04, 0x17
        /*015a*/ 	.short	(.L_61 - .L_60)
.L_60:
        /*015c*/ 	.word	0x00000000
        /*0160*/ 	.short	0x0004
        /*0162*/ 	.short	0x0020
        /*0164*/ 	.byte	0x00, 0xf4, 0x21, 0x00


	//----- nvinfo : EIATTR_KPARAM_INFO
	.align		4
.L_61:
        /*0168*/ 	.byte	0x04, 0x17
        /*016a*/ 	.short	(.L_63 - .L_62)
.L_62:
        /*016c*/ 	.word	0x00000000
        /*0170*/ 	.short	0x0003
        /*0172*/ 	.short	0x0018
        /*0174*/ 	.byte	0x00, 0xf4, 0x21, 0x00


	//----- nvinfo : EIATTR_KPARAM_INFO
	.align		4
.L_63:
        /*0178*/ 	.byte	0x04, 0x17
        /*017a*/ 	.short	(.L_65 - .L_64)
.L_64:
        /*017c*/ 	.word	0x00000000
        /*0180*/ 	.short	0x0002
        /*0182*/ 	.short	0x0010
        /*0184*/ 	.byte	0x00, 0xf4, 0x21, 0x00


	//----- nvinfo : EIATTR_KPARAM_INFO
	.align		4
.L_65:
        /*0188*/ 	.byte	0x04, 0x17
        /*018a*/ 	.short	(.L_67 - .L_66)
.L_66:
        /*018c*/ 	.word	0x00000000
        /*0190*/ 	.short	0x0001
        /*0192*/ 	.short	0x0008
        /*0194*/ 	.byte	0x00, 0xf4, 0x21, 0x00


	//----- nvinfo : EIATTR_KPARAM_INFO
	.align		4
.L_67:
        /*0198*/ 	.byte	0x04, 0x17
        /*019a*/ 	.short	(.L_69 - .L_68)
.L_68:
        /*019c*/ 	.word	0x00000000
        /*01a0*/ 	.short	0x0000
        /*01a2*/ 	.short	0x0000
        /*01a4*/ 	.byte	0x00, 0xf4, 0x21, 0x00


	//----- nvinfo : EIATTR_AT_ENTRY_FRAGMENTS
	.align		4
.L_69:
        /*01a8*/ 	.byte	0x04, 0x4f
        /*01aa*/ 	.short	(.L_71 - .L_70)


	//   ....[0]....
.L_70:
        /*01ac*/ 	.word	0x00000004


	//----- nvinfo : EIATTR_RESERVED_SMEM_USED
	.align		4
.L_71:
        /*01b0*/ 	.byte	0x01, 0x41
	.zero		2


	//----- nvinfo : EIATTR_SPARSE_MMA_MASK
	.align		4
        /*01b4*/ 	.byte	0x03, 0x50
        /*01b6*/ 	.short	0x0000


	//----- nvinfo : EIATTR_TCGEN05_1CTA_USED
	.align		4
        /*01b8*/ 	.byte	0x01, 0x51
	.zero		2


	//----- nvinfo : EIATTR_MAXREG_COUNT
	.align		4
        /*01bc*/ 	.byte	0x03, 0x1b
        /*01be*/ 	.short	0x00ff


	//----- nvinfo : EIATTR_NUM_BARRIERS
	.align		4
        /*01c0*/ 	.byte	0x02, 0x4c
        /*01c2*/ 	.byte	0x01
	.zero		1


	//----- nvinfo : EIATTR_INT_WARP_WIDE_INSTR_OFFSETS
	.align		4
        /*01c4*/ 	.byte	0x04, 0x31
        /*01c6*/ 	.short	(.L_73 - .L_72)


	//   ....[0]....
.L_72:
        /*01c8*/ 	.word	0x00000a80


	//   ....[1]....
        /*01cc*/ 	.word	0x00000a90


	//   ....[2]....
        /*01d0*/ 	.word	0x00000c50


	//   ....[3]....
        /*01d4*/ 	.word	0x00000d20


	//   ....[4]....
        /*01d8*/ 	.word	0x00002c50


	//   ....[5]....
        /*01dc*/ 	.word	0x000053f0


	//   ....[6]....
        /*01e0*/ 	.word	0x00005440


	//----- nvinfo : EIATTR_COOP_GROUP_MASK_REGIDS
	.align		4
.L_73:
        /*01e4*/ 	.byte	0x04, 0x29
        /*01e6*/ 	.short	(.L_75 - .L_74)


	//   ....[0]....
.L_74:
        /*01e8*/ 	.word	0xffffffff


	//   ....[1]....
        /*01ec*/ 	.word	0xffffffff


	//   ....[2]....
        /*01f0*/ 	.word	0xffffffff


	//   ....[3]....
        /*01f4*/ 	.word	0xffffffff


	//   ....[4]....
        /*01f8*/ 	.word	0xffffffff


	//   ....[5]....
        /*01fc*/ 	.word	0xffffffff


	//   ....[6]....
        /*0200*/ 	.word	0xffffffff


	//   ....[7]....
        /*0204*/ 	.word	0xffffffff


	//----- nvinfo : EIATTR_COOP_GROUP_INSTR_OFFSETS
	.align		4
.L_75:
        /*0208*/ 	.byte	0x04, 0x28
        /*020a*/ 	.short	(.L_77 - .L_76)


	//   ....[0]....
.L_76:
        /*020c*/ 	.word	0x00000060


	//   ....[1]....
        /*0210*/ 	.word	0x00000320


	//   ....[2]....
        /*0214*/ 	.word	0x00001960


	//   ....[3]....
        /*0218*/ 	.word	0x00002530


	//   ....[4]....
        /*021c*/ 	.word	0x000039f0


	//   ....[5]....
        /*0220*/ 	.word	0x000042e0


	//   ....[6]....
        /*0224*/ 	.word	0x00005280


	//   ....[7]....
        /*0228*/ 	.word	0x000054f0


	//----- nvinfo : EIATTR_VRC_CTA_INIT_COUNT
	.align		4
.L_77:
        /*022c*/ 	.byte	0x02, 0x4a
        /*022e*/ 	.byte	0x80
	.zero		1


	//----- nvinfo : EIATTR_MBARRIER_INSTR_OFFSETS
	.align		4
        /*0230*/ 	.byte	0x04, 0x39
        /*0232*/ 	.short	(.L_79 - .L_78)


	//   ....[0]....
.L_78:
        /*0234*/ 	.word	0x00000ba0
        /*0238*/ 	.word	0x000000ff
        /*023c*/ 	.word	0x00002800
        /*0240*/ 	.short	0x0100
        /*0242*/ 	.byte	0x08
	.zero		1


	//   ....[1]....
        /*0244*/ 	.word	0x00000d10
        /*0248*/ 	.word	0x000000ff
        /*024c*/ 	.word	0x00002808
        /*0250*/ 	.short	0x0100
        /*0252*/ 	.byte	0x08
	.zero		1


	//   ....[2]....
        /*0254*/ 	.word	0x00000da0
        /*0258*/ 	.word	0x000000ff
        /*025c*/ 	.word	0x00001800
        /*0260*/ 	.short	0x0100
        /*0262*/ 	.byte	0x08
	.zero		1


	//   ....[3]....
        /*0264*/ 	.word	0x00000ee0
        /*0268*/ 	.word	0x000000ff
        /*026c*/ 	.word	0x00001800
        /*0270*/ 	.short	0x010a
        /*0272*/ 	.byte	0x08
	.zero		1


	//   ....[4]....
        /*0274*/ 	.word	0x00001080
        /*0278*/ 	.word	0x000000ff
        /*027c*/ 	.word	0x00001800
        /*0280*/ 	.short	0x0108
        /*0282*/ 	.byte	0x08
	.zero		1


	//   ....[5]....
        /*0284*/ 	.word	0x00002ce0
        /*0288*/ 	.word	0x000000ff
        /*028c*/ 	.word	0x00002810
        /*0290*/ 	.short	0x0100
        /*0292*/ 	.byte	0x08
	.zero		1


	//   ....[6]....
        /*0294*/ 	.word	0x00002dd0
        /*0298*/ 	.word	0x000000ff
        /*029c*/ 	.word	0x00002810
        /*02a0*/ 	.short	0x010a
        /*02a2*/ 	.byte	0x08
	.zero		1


	//   ....[7]....
        /*02a4*/ 	.word	0x00003a00
        /*02a8*/ 	.word	0x000000ff
        /*02ac*/ 	.word	0x00002810
        /*02b0*/ 	.short	0x0108
        /*02b2*/ 	.byte	0x08
	.zero		1


	//   ....[8]....
        /*02b4*/ 	.word	0x00004290
        /*02b8*/ 	.word	0x000000ff
        /*02bc*/ 	.word	0x00000000
        /*02c0*/ 	.short	0x010a
        /*02c2*/ 	.byte	0x17
	.zero		1


	//   ....[9]....
        /*02c4*/ 	.word	0x00004890
        /*02c8*/ 	.word	0x000000ff
        /*02cc*/ 	.word	0x00000000
        /*02d0*/ 	.short	0x010a
        /*02d2*/ 	.byte	0x17
	.zero		1


	//   ....[10]....
        /*02d4*/ 	.word	0x000049d0
        /*02d8*/ 	.word	0x000000ff
        /*02dc*/ 	.word	0x00002800
        /*02e0*/ 	.short	0x0108
        /*02e2*/ 	.byte	0x08
	.zero		1


	//   ....[11]....
        /*02e4*/ 	.word	0x00004a20
        /*02e8*/ 	.word	0x000000ff
        /*02ec*/ 	.word	0x00002808
        /*02f0*/ 	.short	0x0108
        /*02f2*/ 	.byte	0x08
	.zero		1


	//   ....[12]....
        /*02f4*/ 	.word	0x00005510
        /*02f8*/ 	.word	0x000000ff
        /*02fc*/ 	.word	0x00001800
        /*0300*/ 	.short	0x010a
        /*0302*/ 	.byte	0x08
	.zero		1


	//   ....[13]....
        /*0304*/ 	.word	0x00005540
        /*0308*/ 	.word	0x000000ff
        /*030c*/ 	.word	0x00002810
        /*0310*/ 	.short	0x010a
        /*0312*/ 	.byte	0x08
	.zero		1


	//   ....[14]....
        /*0314*/ 	.word	0x00005570
        /*0318*/ 	.word	0x000000ff
        /*031c*/ 	.word	0x00000000
        /*0320*/ 	.short	0x010a
        /*0322*/ 	.byte	0x17
	.zero		1


	//   ....[15]....
        /*0324*/ 	.word	0x000055a0
        /*0328*/ 	.word	0x000000ff
        /*032c*/ 	.word	0x00000000
        /*0330*/ 	.short	0x010a
        /*0332*/ 	.byte	0x17
	.zero		1


	//----- nvinfo : EIATTR_NUM_MBARRIERS
	.align		4
.L_79:
        /*0334*/ 	.byte	0x03, 0x38
        /*0336*/ 	.short	0xffff


	//----- nvinfo : EIATTR_EXIT_INSTR_OFFSETS
	.align		4
        /*0338*/ 	.byte	0x04, 0x1c
        /*033a*/ 	.short	(.L_81 - .L_80)


	//   ....[0]....
.L_80:
        /*033c*/ 	.word	0x00005500


	//----- nvinfo : EIATTR_REQNTID
	.align		4
.L_81:
        /*0340*/ 	.byte	0x04, 0x10
        /*0342*/ 	.short	(.L_83 - .L_82)
.L_82:
        /*0344*/ 	.word	0x00000100
        /*0348*/ 	.word	0x00000001
        /*034c*/ 	.word	0x00000001


	//----- nvinfo : EIATTR_CRS_STACK_SIZE
	.align		4
.L_83:
        /*0350*/ 	.byte	0x04, 0x1e
        /*0352*/ 	.short	(.L_85 - .L_84)
.L_84:
        /*0354*/ 	.word	0x00000000


	//----- nvinfo : EIATTR_CBANK_PARAM_SIZE
	.align		4
.L_85:
        /*0358*/ 	.byte	0x03, 0x19
        /*035a*/ 	.short	0x0088


	//----- nvinfo : EIATTR_PARAM_CBANK
	.align		4
        /*035c*/ 	.byte	0x04, 0x0a
        /*035e*/ 	.short	(.L_87 - .L_86)
	.align		4
.L_86:
        /*0360*/ 	.word	index@(.nv.constant0.attn_fwd)
        /*0364*/ 	.short	0x0380
        /*0366*/ 	.short	0x0088


	//----- nvinfo : EIATTR_SW_WAR
	.align		4
.L_87:
        /*0368*/ 	.byte	0x04, 0x36
        /*036a*/ 	.short	(.L_89 - .L_88)
.L_88:
        /*036c*/ 	.word	0x00000008
.L_89:


//--------------------- .nv.compat                --------------------------
	.section	.nv.compat,"",@"SHT_CUDA_COMPAT_INFO"
	.align	4
        /*0000*/ 	.byte	0x02, 0x02, 0x02, 0x00, 0x02, 0x05, 0x05, 0x00, 0x02, 0x03, 0x00, 0x00, 0x02, 0x06, 0x01, 0x00


//--------------------- .nv.callgraph             --------------------------
	.section	.nv.callgraph,"",@"SHT_CUDA_CALLGRAPH"
	.align	4
	.sectionentsize	8
	.align		4
        /*0000*/ 	.word	0x00000000
	.align		4
        /*0004*/ 	.word	0xffffffff
	.align		4
        /*0008*/ 	.word	0x00000000
	.align		4
        /*000c*/ 	.word	0xfffffffe
	.align		4
        /*0010*/ 	.word	0x00000000
	.align		4
        /*0014*/ 	.word	0xfffffffd
	.align		4
        /*0018*/ 	.word	0x00000000
	.align		4
        /*001c*/ 	.word	0xfffffffc


//--------------------- .nv.constant4             --------------------------
	.section	.nv.constant4,"a",@progbits
	.align	8
	.align		8
.nv.constant4:
        /*0000*/ 	.dword	_$_str


//--------------------- .text.attn_fwd            --------------------------
	.section	.text.attn_fwd,"ax",@progbits
	.align	128
        .global         attn_fwd
        .type           attn_fwd,@function
        .size           attn_fwd,(.L_x_31 - attn_fwd)
        .other          attn_fwd,@"STO_CUDA_ENTRY STV_DEFAULT"
attn_fwd:
.text.attn_fwd:
[----:B------:R-:W0:Y:S01]  /*0000*/  LDC R1, c[0x0][0x37c] ;  /* 0x0000df00ff017b82 */ /* 0x000e220000000800 */
[----:B------:R-:W1:Y:S02]  /*0010*/  S2R R0, SR_TID.X ;  /* 0x0000000000007919 */ /* 0x000e640000002100 */
[----:B-1----:R-:W-:-:S04]  /*0020*/  ISETP.GE.U32.AND P0, PT, R0, 0x20, PT ;  /* 0x000000200000780c */ /* 0x002fc80003f06070 */
[----:B------:R-:W-:-:S09]  /*0030*/  P2R R2, PR, RZ, 0x1 ;  /* 0x00000001ff027803 */ /* 0x000fd20000000000 */
[----:B------:R-:W-:Y:S05]  /*0040*/  @P0 BRA `(.L_x_0) ;  /* 0x0000000000b80947 */ /* 0x000fea0003800000 */
[----:B------:R-:W1:Y:S01]  /*0050*/  S2UR UR6, SR_CgaCtaId ;  /* 0x00000000000679c3 */ /* 0x000e620000008800 */
[----:B------:R-:W-:Y:S01]  /*0060*/  NOP ;  /* 0x0000000000007918 */ /* 0x000fe20000000000 */
[----:B------:R-:W-:Y:S02]  /*0070*/  UMOV UR4, 0x40 ;  /* 0x0000004000047882 */ /* 0x000fe40000000000 */
[----:B-1----:R-:W-:-:S09]  /*0080*/  ULEA UR4, UR6, UR4, 0x18 ;  /* 0x0000000406047291 */ /* 0x002fd2000f8ec0ff */
[----:B------:R-:W1:Y:S01]  /*0090*/  LDS.U8 R2, [UR4] ;  /* 0x00000004ff027984 */ /* 0x000e620008000000 */
[----:B------:R-:W-:Y:S02]  /*00a0*/  UMOV UR4, 0x400 ;  /* 0x0000040000047882 */ /* 0x000fe40000000000 */
[----:B------:R-:W-:Y:S01]  /*00b0*/  ULEA UR4, UR6, UR4, 0x18 ;  /* 0x0000000406047291 */ /* 0x000fe2000f8ec0ff */
[----:B-1----:R-:W-:-:S13]  /*00c0*/  ISETP.NE.AND P0, PT, R2, RZ, PT ;  /* 0x000000ff0200720c */ /* 0x002fda0003f05270 */
[----:B------:R-:W-:Y:S05]  /*00d0*/  @P0 BRA `(.L_x_1) ;  /* 0x00000000007c0947 */ /* 0x000fea0003800000 */
[----:B------:R-:W-:-:S13]  /*00e0*/  ELECT P0, URZ, PT ;  /* 0x0000000000ff782f */ /* 0x000fda0003800000 */
[----:B------:R-:W-:Y:S05]  /*00f0*/  @!P0 BRA `(.L_x_2) ;  /* 0x0000000000848947 */ /* 0x000fea0003800000 */
[----:B------:R-:W-:Y:S01]  /*0100*/  UMOV UR5, 0x4 ;  /* 0x0000000400057882 */ /* 0x000fe20000000000 */
[----:B------:R-:W-:Y:S02]  /*0110*/  IMAD.MOV.U32 R5, RZ, RZ, 0x1 ;  /* 0x00000001ff057424 */ /* 0x000fe400078e00ff */
[----:B------:R-:W-:Y:S02]  /*0120*/  IMAD.MOV.U32 R3, RZ, RZ, 0xf ;  /* 0x0000000fff037424 */ /* 0x000fe400078e00ff */
[----:B------:R-:W-:Y:S04]  /*0130*/  DEPBAR.LE SB1, 0x36 ;  /* 0x00009d800000791a */ /* 0x000fe80000000000 */
[----:B------:R-:W1:Y:S02]  /*0140*/  UTCATOMSWS.FIND_AND_SET.ALIGN UP0, UR5, UR5 ;  /* 0x00000005000575e3 */ /* 0x000e640008000800 */
[----:B-1----:R-:W-:-:S04]  /*0150*/  PLOP3.LUT P0, PT, PT, PT, UP0, 0x80, 0x8 ;  /* 0x000000000008781c */ /* 0x002fc80003f0f008 */
[----:B------:R-:W-:-:S04]  /*0160*/  SEL R2, RZ, 0xffffffff, !P0 ;  /* 0xffffffffff027807 */ /* 0x000fc80004000000 */
[----:B------:R-:W-:Y:S01]  /*0170*/  ISETP.NE.AND P0, PT, R2, RZ, PT ;  /* 0x000000ff0200720c */ /* 0x000fe20003f05270 */
[----:B------:R-:W-:-:S12]  /*0180*/  IMAD.U32 R2, RZ, RZ, UR5 ;  /* 0x00000005ff027e24 */ /* 0x000fd8000f8e00ff */
[----:B------:R-:W-:Y:S05]  /*0190*/  @P0 BRA `(.L_x_3) ;  /* 0x0000000000240947 */ /* 0x000fea0003800000 */
.L_x_4:
[----:B------:R-:W-:Y:S05]  /*01a0*/  NANOSLEEP 0x64 ;  /* 0x000000640000795d */ /* 0x000fea0003800000 */
[----:B------:R-:W-:-:S05]  /*01b0*/  UMOV UR5, 0x4 ;  /* 0x0000000400057882 */ /* 0x000fca0000000000 */
[----:B------:R-:W-:Y:S04]  /*01c0*/  DEPBAR.LE SB1, 0x36 ;  /* 0x00009d800000791a */ /* 0x000fe80000000000 */
[----:B------:R-:W1:Y:S02]  /*01d0*/  UTCATOMSWS.FIND_AND_SET.ALIGN UP0, UR5, UR5 ;  /* 0x00000005000575e3 */ /* 0x000e640008000800 */
[----:B-1----:R-:W-:-:S04]  /*01e0*/  PLOP3.LUT P0, PT, PT, PT, UP0, 0x80, 0x8 ;  /* 0x000000000008781c */ /* 0x002fc80003f0f008 */
[----:B------:R-:W-:-:S04]  /*01f0*/  SEL R2, RZ, 0xffffffff, !P0 ;  /* 0xffffffffff027807 */ /* 0x000fc80004000000 */
[----:B------:R-:W-:Y:S01]  /*0200*/  ISETP.NE.AND P0, PT, R2, RZ, PT ;  /* 0x000000ff0200720c */ /* 0x000fe20003f05270 */
[----:B------:R-:W-:-:S12]  /*0210*/  IMAD.U32 R2, RZ, RZ, UR5 ;  /* 0x00000005ff027e24 */ /* 0x000fd8000f8e00ff */
[----:B------:R-:W-:Y:S05]  /*0220*/  @!P0 BRA `(.L_x_4) ;  /* 0xfffffffc00dc8947 */ /* 0x000fea000383ffff */
.L_x_3:
[C---:B------:R-:W-:Y:S01]  /*0230*/  VIADD R4, R2.reuse, 0x10 ;  /* 0x0000001002047836 */ /* 0x040fe20000000000 */
[----:B------:R-:W-:Y:S01]  /*0240*/  UMOV UR5, 0x50 ;  /* 0x0000005000057882 */ /* 0x000fe20000000000 */
[----:B------:R-:W-:Y:S01]  /*0250*/  SHF.L.U32 R3, R3, R2, RZ ;  /* 0x0000000203037219 */ /* 0x000fe200000006ff */
[----:B------:R-:W-:Y:S01]  /*0260*/  ULEA UR5, UR6, UR5, 0x18 ;  /* 0x0000000506057291 */ /* 0x000fe2000f8ec0ff */
[----:B------:R-:W-:Y:S01]  /*0270*/  IMAD.SHL.U32 R2, R2, 0x20, RZ ;  /* 0x0000002002027824 */ /* 0x000fe200078e00ff */
[----:B------:R-:W-:-:S04]  /*0280*/  SHF.L.U32 R4, R5, R4, RZ ;  /* 0x0000000405047219 */ /* 0x000fc800000006ff */
[----:B------:R-:W-:-:S05]  /*0290*/  LOP3.LUT R3, R4, R3, RZ, 0xfc, !PT ;  /* 0x0000000304037212 */ /* 0x000fca00078efcff */
[----:B------:R1:W-:Y:S04]  /*02a0*/  ATOMS.OR RZ, [UR5], R3 ;  /* 0x00000003ffff798c */ /* 0x0003e8000b000005 */
[----:B------:R1:W-:Y:S01]  /*02b0*/  STS [UR4], R2 ;  /* 0x00000002ff007988 */ /* 0x0003e20008000804 */
[----:B------:R-:W-:Y:S05]  /*02c0*/  BRA `(.L_x_2) ;  /* 0x0000000000107947 */ /* 0x000fea0003800000 */
.L_x_1:
[----:B------:R-:W-:Y:S01]  /*02d0*/  IMAD.MOV.U32 R3, RZ, RZ, -0x1 ;  /* 0xffffffffff037424 */ /* 0x000fe200078e00ff */
[----:B------:R-:W-:-:S04]  /*02e0*/  MOV R2, 0x310 ;  /* 0x0000031000027802 */ /* 0x000fc80000000f00 */
[----:B------:R1:W-:Y:S03]  /*02f0*/  STS [UR4], R3 ;  /* 0x00000003ff007988 */ /* 0x0003e60008000804 */
[----:B01----:R-:W-:Y:S05]  /*0300*/  CALL.REL.NOINC `($__internal_1_$__cuda_sm10x_tcgen05_guardrail_trap_phase_invalid_during_alloc) ;  /* 0x0000005000bc7944 */ /* 0x003fea0003c00000 */
.L_x_2:
[----:B------:R-:W-:Y:S05]  /*0310*/  WARPSYNC.ALL ;  /* 0x0000000000007948 */ /* 0x000fea0003800000 */
[----:B------:R-:W-:Y:S01]  /*0320*/  NOP ;  /* 0x0000000000007918 */ /* 0x000fe20000000000 */
.L_x_0:
[----:B------:R-:W2:Y:S01]  /*0330*/  S2R R39, SR_CTAID.X ;  /* 0x0000000000277919 */ /* 0x000ea20000002500 */
[----:B------:R-:W3:Y:S01]  /*0340*/  S2UR UR7, SR_CTAID.Y ;  /* 0x00000000000779c3 */ /* 0x000ee20000002600 */
[----:B------:R-:W3:Y:S01]  /*0350*/  LDCU.64 UR4, c[0x0][0x3b0] ;  /* 0x00007600ff0477ac */ /* 0x000ee20008000a00 */
[----:B------:R-:W-:Y:S01]  /*0360*/  SHF.R.U32.HI R6, RZ, 0x7, R0 ;  /* 0x00000007ff067819 */ /* 0x000fe20000011600 */
[----:B------:R-:W-:-:S03]  /*0370*/  UMOV UR8, 0x400 ;  /* 0x0000040000087882 */ /* 0x000fc60000000000 */
[----:B------:R-:W-:Y:S01]  /*0380*/  SGXT.U32 R6, R6, 0x1 ;  /* 0x000000010606781a */ /* 0x000fe20000000000 */
[----:B------:R-:W4:Y:S01]  /*0390*/  LDCU.64 UR18, c[0x0][0x358] ;  /* 0x00006b00ff1277ac */ /* 0x000f220008000a00 */
[----:B------:R-:W1:Y:S08]  /*03a0*/  S2UR UR9, SR_CgaCtaId ;  /* 0x00000000000979c3 */ /* 0x000e700000008800 */
[----:B------:R-:W0:Y:S08]  /*03b0*/  LDC R16, c[0x0][0x3b8] ;  /* 0x0000ee00ff107b82 */ /* 0x000e300000000800 */
[----:B------:R-:W0:Y:S01]  /*03c0*/  LDC.64 R20, c[0x0][0x380] ;  /* 0x0000e000ff147b82 */ /* 0x000e220000000a00 */
[----:B---3--:R-:W-:-:S04]  /*03d0*/  UIMAD UR4, UR7, UR4, URZ ;  /* 0x00000004070472a4 */ /* 0x008fc8000f8e02ff */
[----:B------:R-:W-:Y:S01]  /*03e0*/  USHF.L.U32 UR6, UR4, 0x1, URZ ;  /* 0x0000000104067899 */ /* 0x000fe200080006ff */
[----:B--2---:R-:W-:Y:S01]  /*03f0*/  IMAD.SHL.U32 R39, R39, 0x80, RZ ;  /* 0x0000008027277824 */ /* 0x004fe200078e00ff */
[----:B-1----:R-:W-:Y:S01]  /*0400*/  ULEA UR8, UR9, UR8, 0x18 ;  /* 0x0000000809087291 */ /* 0x002fe2000f8ec0ff */
[----:B------:R-:W-:Y:S03]  /*0410*/  BAR.SYNC.DEFER_BLOCKING 0x0 ;  /* 0x0000000000007b1d */ /* 0x000fe60000010000 */
[----:B------:R-:W-:-:S05]  /*0420*/  LOP3.LUT R2, R39, 0x7f, R0, 0xf8, !PT ;  /* 0x0000007f27027812 */ /* 0x000fca00078ef800 */
[----:B------:R-:W1:Y:S01]  /*0430*/  LDC.64 R60, c[0x0][0x3c0] ;  /* 0x0000f000ff3c7b82 */ /* 0x000e620000000a00 */
[----:B------:R-:W-:Y:S01]  /*0440*/  IMAD R3, R2, UR5, RZ ;  /* 0x0000000502037c24 */ /* 0x000fe2000f8e02ff */
[----:B------:R-:W-:-:S03]  /*0450*/  UIMAD.WIDE UR4, UR4, 0x2, URZ ;  /* 0x00000002040478a5 */ /* 0x000fc6000f8e02ff */
[C---:B------:R-:W-:Y:S02]  /*0460*/  IMAD.SHL.U32 R5, R3.reuse, 0x2, RZ ;  /* 0x0000000203057824 */ /* 0x040fe400078e00ff */
[----:B------:R-:W-:-:S03]  /*0470*/  IMAD.HI R4, R3, 0x2, RZ ;  /* 0x0000000203047827 */ /* 0x000fc600078e02ff */
[----:B0-----:R-:W-:Y:S01]  /*0480*/  IADD3 R20, P0, P1, R5, UR6, R20 ;  /* 0x0000000605147c10 */ /* 0x001fe2000f91e014 */
[----:B------:R-:W-:Y:S02]  /*0490*/  IMAD R3, R6, R16, RZ ;  /* 0x0000001006037224 */ /* 0x000fe400078e02ff */
[----:B------:R-:W0:Y:S01]  /*04a0*/  LDCU UR4, c[0x0][0x3c8] ;  /* 0x00007900ff0477ac */ /* 0x000e220008000800 */
[----:B------:R-:W-:Y:S01]  /*04b0*/  IADD3.X R22, PT, PT, R4, UR5, R21, P0, P1 ;  /* 0x0000000504167c10 */ /* 0x000fe200087e2415 */
[C---:B------:R-:W-:Y:S01]  /*04c0*/  IMAD R7, R16.reuse, 0x2, R3 ;  /* 0x0000000210077824 */ /* 0x040fe200078e0203 */
[C---:B------:R-:W-:Y:S01]  /*04d0*/  LEA R4, P0, R3.reuse, R20, 0x1 ;  /* 0x0000001403047211 */ /* 0x040fe200078008ff */
[----:B------:R-:W2:Y:S02]  /*04e0*/  LDS R19, [UR8] ;  /* 0x00000008ff137984 */ /* 0x000ea40008000800 */
[C---:B------:R-:W-:Y:S01]  /*04f0*/  IMAD R9, R16.reuse, 0x2, R7 ;  /* 0x0000000210097824 */ /* 0x040fe200078e0207 */
[----:B------:R-:W-:Y:S01]  /*0500*/  LEA.HI.X.SX32 R5, R3, R22, 0x1, P0 ;  /* 0x0000001603057211 */ /* 0x000fe200000f0eff */
[----:B------:R-:W-:Y:S01]  /*0510*/  BAR.SYNC.DEFER_BLOCKING 0x0 ;  /* 0x0000000000007b1d */ /* 0x000fe20000010000 */
[-C--:B------:R-:W-:Y:S01]  /*0520*/  LEA R6, P1, R7, R20.reuse, 0x1 ;  /* 0x0000001407067211 */ /* 0x080fe200078208ff */
[----:B------:R-:W-:Y:S01]  /*0530*/  IMAD R3, R16, 0x2, R9 ;  /* 0x0000000210037824 */ /* 0x000fe200078e0209 */
[----:B------:R-:W-:-:S02]  /*0540*/  LEA R8, P0, R9, R20, 0x1 ;  /* 0x0000001409087211 */ /* 0x000fc400078008ff */
[----:B------:R-:W-:Y:S01]  /*0550*/  LEA.HI.X.SX32 R7, R7, R22, 0x1, P1 ;  /* 0x0000001607077211 */ /* 0x000fe200008f0eff */
[----:B------:R-:W-:Y:S01]  /*0560*/  IMAD R13, R16, 0x2, R3 ;  /* 0x00000002100d7824 */ /* 0x000fe200078e0203 */
[----:B------:R-:W-:-:S04]  /*0570*/  LEA R10, P1, R3, R20, 0x1 ;  /* 0x00000014030a7211 */ /* 0x000fc800078208ff */
[-C--:B------:R-:W-:Y:S01]  /*0580*/  LEA.HI.X.SX32 R11, R3, R22.reuse, 0x1, P1 ;  /* 0x00000016030b7211 */ /* 0x080fe200008f0eff */
[C---:B------:R-:W-:Y:S01]  /*0590*/  IMAD R3, R16.reuse, 0x2, R13 ;  /* 0x0000000210037824 */ /* 0x040fe200078e020d */
[----:B------:R-:W-:Y:S02]  /*05a0*/  LEA.HI.X.SX32 R9, R9, R22, 0x1, P0 ;  /* 0x0000001609097211 */ /* 0x000fe400000f0eff */
[----:B------:R-:W-:Y:S01]  /*05b0*/  LEA R12, P0, R13, R20, 0x1 ;  /* 0x000000140d0c7211 */ /* 0x000fe200078008ff */
[----:B------:R-:W-:-:S03]  /*05c0*/  IMAD R15, R16, 0x2, R3 ;  /* 0x00000002100f7824 */ /* 0x000fc600078e0203 */
[----:B------:R-:W-:Y:S01]  /*05d0*/  LEA.HI.X.SX32 R13, R13, R22, 0x1, P0 ;  /* 0x000000160d0d7211 */ /* 0x000fe200000f0eff */
[----:B------:R-:W-:Y:S01]  /*05e0*/  IMAD R16, R16, 0x2, R15 ;  /* 0x0000000210107824 */ /* 0x000fe200078e020f */
[----:B----4-:R3:W5:Y:S01]  /*05f0*/  LDG.E.U16 R17, desc[UR18][R4.64] ;  /* 0x0000001204117981 */ /* 0x010762000c1e1500 */
[----:B------:R-:W-:-:S03]  /*0600*/  LEA R14, P1, R15, R20, 0x1 ;  /* 0x000000140f0e7211 */ /* 0x000fc600078208ff */
[----:B------:R4:W5:Y:S01]  /*0610*/  LDG.E.U16 R18, desc[UR18][R6.64] ;  /* 0x0000001206127981 */ /* 0x000962000c1e1500 */
[----:B------:R-:W-:-:S03]  /*0620*/  LOP3.LUT R48, R0, 0x3f, RZ, 0xc0, !PT ;  /* 0x0000003f00307812 */ /* 0x000fc600078ec0ff */
[----:B------:R0:W5:Y:S01]  /*0630*/  LDG.E.U16 R11, desc[UR18][R10.64] ;  /* 0x000000120a0b7981 */ /* 0x000162000c1e1500 */
[----:B---3--:R-:W-:-:S03]  /*0640*/  LEA R4, P0, R3, R20, 0x1 ;  /* 0x0000001403047211 */ /* 0x008fc600078008ff */
[----:B------:R3:W5:Y:S01]  /*0650*/  LDG.E.U16 R9, desc[UR18][R8.64] ;  /* 0x0000001208097981 */ /* 0x000762000c1e1500 */
[----:B------:R-:W-:Y:S02]  /*0660*/  LEA.HI.X.SX32 R5, R3, R22, 0x1, P0 ;  /* 0x0000001603057211 */ /* 0x000fe400000f0eff */
[----:B----4-:R-:W-:Y:S01]  /*0670*/  LEA R6, P0, R16, R20, 0x1 ;  /* 0x0000001410067211 */ /* 0x010fe200078008ff */
[----:B------:R4:W5:Y:S01]  /*0680*/  LDG.E.U16 R12, desc[UR18][R12.64] ;  /* 0x000000120c0c7981 */ /* 0x000962000c1e1500 */
[----:B------:R-:W2:Y:S01]  /*0690*/  LDC.64 R20, c[0x0][0x388] ;  /* 0x0000e200ff147b82 */ /* 0x000ea20000000a00 */
[----:B------:R-:W-:Y:S01]  /*06a0*/  SHF.R.S32.HI R3, RZ, 0x7, R0 ;  /* 0x00000007ff037819 */ /* 0x000fe20000011400 */
[----:B0-----:R-:W-:Y:S01]  /*06b0*/  IMAD.SHL.U32 R10, R48, 0x2, RZ ;  /* 0x00000002300a7824 */ /* 0x001fe200078e00ff */
[----:B------:R-:W-:Y:S01]  /*06c0*/  LEA.HI.X.SX32 R7, R16, R22, 0x1, P0 ;  /* 0x0000001610077211 */ /* 0x000fe200000f0eff */
[----:B------:R0:W5:Y:S01]  /*06d0*/  LDG.E.U16 R5, desc[UR18][R4.64] ;  /* 0x0000001204057981 */ /* 0x000162000c1e1500 */
[----:B------:R-:W-:-:S02]  /*06e0*/  SGXT R3, R3, 0x1 ;  /* 0x000000010303781a */ /* 0x000fc40000000200 */
[----:B---3--:R-:W-:Y:S02]  /*06f0*/  LOP3.LUT R8, R0, 0xf, RZ, 0xc0, !PT ;  /* 0x0000000f00087812 */ /* 0x008fe400078ec0ff */
[----:B------:R-:W-:Y:S01]  /*0700*/  LOP3.LUT R10, R10, 0x90, R3, 0x78, !PT ;  /* 0x000000900a0a7812 */ /* 0x000fe200078e7803 */
[----:B------:R3:W5:Y:S01]  /*0710*/  LDG.E.U16 R7, desc[UR18][R6.64] ;  /* 0x0000001206077981 */ /* 0x000762000c1e1500 */
[----:B------:R-:W-:Y:S02]  /*0720*/  LOP3.LUT R3, R0, 0x40, RZ, 0xc0, !PT ;  /* 0x0000004000037812 */ /* 0x000fe400078ec0ff */
[--C-:B----4-:R-:W-:Y:S02]  /*0730*/  SHF.R.U32.HI R13, RZ, 0x5, R0.reuse ;  /* 0x00000005ff0d7819 */ /* 0x110fe40000011600 */
[----:B0-----:R-:W-:Y:S01]  /*0740*/  SHF.R.U32.HI R4, RZ, 0x4, R0 ;  /* 0x00000004ff047819 */ /* 0x001fe20000011600 */
[----:B------:R-:W-:Y:S02]  /*0750*/  IMAD R8, R8, UR4, RZ ;  /* 0x0000000408087c24 */ /* 0x000fe4000f8e02ff */
[----:B-1----:R-:W-:Y:S01]  /*0760*/  IMAD R60, R60, UR7, RZ ;  /* 0x000000073c3c7c24 */ /* 0x002fe2000f8e02ff */
[----:B------:R-:W-:-:S02]  /*0770*/  R2UR UR23, R13 ;  /* 0x000000000d1772ca */ /* 0x000fc400000e0000 */
[----:B---3--:R-:W-:Y:S01]  /*0780*/  SGXT.U32 R6, R4, 0x4 ;  /* 0x000000040406781a */ /* 0x008fe20000000000 */
[----:B------:R-:W-:Y:S02]  /*0790*/  IMAD R13, R3, 0x20, R10 ;  /* 0x00000020030d7824 */ /* 0x000fe400078e020a */
[----:B------:R-:W-:Y:S02]  /*07a0*/  IMAD.SHL.U32 R4, R8, 0x2, RZ ;  /* 0x0000000208047824 */ /* 0x000fe400078e00ff */
[----:B------:R-:W-:Y:S02]  /*07b0*/  IMAD.SHL.U32 R3, R60, 0x2, RZ ;  /* 0x000000023c037824 */ /* 0x000fe400078e00ff */
[----:B------:R-:W-:Y:S01]  /*07c0*/  IMAD R10, R6, R61, RZ ;  /* 0x0000003d060a7224 */ /* 0x000fe200078e02ff */
[----:B------:R-:W-:Y:S02]  /*07d0*/  LEA.HI.X.SX32 R15, R15, R22, 0x1, P1 ;  /* 0x000000160f0f7211 */ /* 0x000fe400008f0eff */
[----:B--2---:R-:W-:Y:S01]  /*07e0*/  IADD3 R43, P0, P1, R4, R20, R3 ;  /* 0x00000014042b7210 */ /* 0x004fe2000791e003 */
[----:B------:R-:W-:Y:S01]  /*07f0*/  IMAD R4, R61, 0x10, R10 ;  /* 0x000000103d047824 */ /* 0x000fe200078e020a */
[----:B------:R-:W-:Y:S01]  /*0800*/  ISETP.GE.U32.AND P4, PT, R0, 0x20, PT ;  /* 0x000000200000780c */ /* 0x000fe20003f86070 */
[----:B------:R-:W-:Y:S01]  /*0810*/  IMAD.HI R8, R8, 0x2, RZ ;  /* 0x0000000208087827 */ /* 0x000fe200078e02ff */
[----:B------:R-:W-:Y:S01]  /*0820*/  LEA.HI R6, R0, 0x30, RZ, 0x1c ;  /* 0x0000003000067811 */ /* 0x000fe200078fe0ff */
[----:B------:R0:W5:Y:S02]  /*0830*/  LDG.E.U16 R14, desc[UR18][R14.64] ;  /* 0x000000120e0e7981 */ /* 0x000164000c1e1500 */
[----:B------:R-:W-:-:S04]  /*0840*/  IMAD.HI R60, R60, 0x2, RZ ;  /* 0x000000023c3c7827 */ /* 0x000fc800078e02ff */
[----:B------:R-:W-:Y:S02]  /*0850*/  IMAD R3, R61, 0x10, R4 ;  /* 0x000000103d037824 */ /* 0x000fe400078e0204 */
[----:B------:R-:W-:Y:S01]  /*0860*/  IMAD R6, R6, R61, RZ ;  /* 0x0000003d06067224 */ /* 0x000fe200078e02ff */
[----:B0-----:R-:W-:Y:S02]  /*0870*/  IADD3.X R15, PT, PT, R8, R21, R60, P0, P1 ;  /* 0x00000015080f7210 */ /* 0x001fe400007e243c */
[-C--:B------:R-:W-:Y:S02]  /*0880*/  LEA R42, P2, R3, R43.reuse, 0x1 ;  /* 0x0000002b032a7211 */ /* 0x080fe400078408ff */
[-C--:B------:R-:W-:Y:S02]  /*0890*/  LEA R46, P0, R10, R43.reuse, 0x1 ;  /* 0x0000002b0a2e7211 */ /* 0x080fe400078008ff */
[-C--:B------:R-:W-:Y:S02]  /*08a0*/  LEA R44, P1, R4, R43.reuse, 0x1 ;  /* 0x0000002b042c7211 */ /* 0x080fe400078208ff */
[----:B------:R-:W-:-:S02]  /*08b0*/  LEA R40, P3, R6, R43, 0x1 ;  /* 0x0000002b06287211 */ /* 0x000fc400078608ff */
[----:B------:R-:W-:Y:S02]  /*08c0*/  R2UR UR6, R19 ;  /* 0x00000000130672ca */ /* 0x000fe400000e0000 */
[-C--:B------:R-:W-:Y:S02]  /*08d0*/  LEA.HI.X.SX32 R43, R3, R15.reuse, 0x1, P2 ;  /* 0x0000000f032b7211 */ /* 0x080fe400010f0eff */
[-C--:B------:R-:W-:Y:S02]  /*08e0*/  LEA.HI.X.SX32 R47, R10, R15.reuse, 0x1, P0 ;  /* 0x0000000f0a2f7211 */ /* 0x080fe400000f0eff */
[-C--:B------:R-:W-:Y:S02]  /*08f0*/  LEA.HI.X.SX32 R45, R4, R15.reuse, 0x1, P1 ;  /* 0x0000000f042d7211 */ /* 0x080fe400008f0eff */
[----:B------:R-:W-:Y:S02]  /*0900*/  LEA.HI.X.SX32 R41, R6, R15, 0x1, P3 ;  /* 0x0000000f06297211 */ /* 0x000fe400018f0eff */
[----:B------:R-:W-:Y:S01]  /*0910*/  LOP3.LUT R3, R13, 0x20, RZ, 0x3c, !PT ;  /* 0x000000200d037812 */ /* 0x000fe200078e3cff */
[----:B------:R-:W-:Y:S06]  /*0920*/  @P4 BRA `(.L_x_5) ;  /* 0x0000000000184947 */ /* 0x000fec0003800000 */
[----:B------:R-:W-:Y:S01]  /*0930*/  ELECT P0, URZ, PT ;  /* 0x0000000000ff782f */ /* 0x000fe20003800000 */
[----:B------:R-:W-:Y:S01]  /*0940*/  IMAD.MOV.U32 R4, RZ, RZ, 0x1 ;  /* 0x00000001ff047424 */ /* 0x000fe200078e00ff */
[----:B------:R-:W-:Y:S01]  /*0950*/  UMOV UR4, 0x40 ;  /* 0x0000004000047882 */ /* 0x000fe20000000000 */
[----:B------:R-:W-:Y:S01]  /*0960*/  UVIRTCOUNT.DEALLOC.SMPOOL 0x80 ;  /* 0x000000800000784c */ /* 0x000fe20000000000 */
[----:B------:R-:W-:-:S09]  /*0970*/  ULEA UR4, UR9, UR4, 0x18 ;  /* 0x0000000409047291 */ /* 0x000fd2000f8ec0ff */
[----:B------:R0:W-:Y:S03]  /*0980*/  @P0 STS.U8 [UR4], R4 ;  /* 0x00000004ff000988 */ /* 0x0001e60008000004 */
.L_x_5:
[----:B------:R-:W-:Y:S01]  /*0990*/  USHF.L.U32 UR4, UR23, 0x15, URZ ;  /* 0x0000001517047899 */ /* 0x000fe200080006ff */
[----:B------:R-:W-:Y:S01]  /*09a0*/  LOP3.LUT P2, RZ, R0, 0xff, RZ, 0xc0, !PT ;  /* 0x000000ff00ff7812 */ /* 0x000fe2000784c0ff */
[----:B------:R-:W-:Y:S01]  /*09b0*/  ULOP3.LUT UR17, UR23, 0x4, URZ, 0xc0, !UPT ;  /* 0x0000000417117892 */ /* 0x000fe2000f8ec0ff */
[C---:B0-----:R-:W-:Y:S01]  /*09c0*/  LOP3.LUT R4, R13.reuse, 0x40, RZ, 0x3c, !PT ;  /* 0x000000400d047812 */ /* 0x041fe200078e3cff */
[----:B------:R-:W-:Y:S01]  /*09d0*/  ULOP3.LUT UR16, UR4, 0x600000, URZ, 0xc0, !UPT ;  /* 0x0060000004107892 */ /* 0x000fe2000f8ec0ff */
[----:B------:R-:W-:Y:S01]  /*09e0*/  P2R R6, PR, RZ, 0x4 ;  /* 0x00000004ff067803 */ /* 0x000fe20000000000 */
[----:B-----5:R-:W-:Y:S01]  /*09f0*/  STS.U16 [R13+UR8], R17 ;  /* 0x000000110d007988 */ /* 0x020fe20008000408 */
[----:B------:R-:W-:Y:S01]  /*0a00*/  LOP3.LUT R6, R13, 0x60, RZ, 0x3c, !PT ;  /* 0x000000600d067812 */ /* 0x000fe200078e3cff */
[----:B------:R-:W-:Y:S01]  /*0a10*/  UIADD3 UR9, UPT, UPT, UR6, UR16, URZ ;  /* 0x0000001006097290 */ /* 0x000fe2000fffe0ff */
[----:B------:R-:W-:Y:S01]  /*0a20*/  VIADD R36, R39, 0x80 ;  /* 0x0000008027247836 */ /* 0x000fe20000000000 */
[----:B------:R0:W-:Y:S01]  /*0a30*/  STS.U16 [R13+UR8+0x400], R12 ;  /* 0x0004000c0d007988 */ /* 0x0001e20008000408 */
[----:B------:R-:W-:Y:S01]  /*0a40*/  UMOV UR4, 0x1 ;  /* 0x0000000100047882 */ /* 0x000fe20000000000 */
[----:B------:R-:W-:Y:S01]  /*0a50*/  ULEA UR9, UR17, UR9, 0x1 ;  /* 0x0000000911097291 */ /* 0x000fe2000f8e08ff */
[----:B------:R-:W-:Y:S01]  /*0a60*/  PRMT R8, RZ, 0x7610, R8 ;  /* 0x00007610ff087816 */ /* 0x000fe20000000008 */
[----:B------:R-:W-:Y:S01]  /*0a70*/  STS.U16 [R3+UR8+0x100], R18 ;  /* 0x0001001203007988 */ /* 0x000fe20008000408 */
[----:B------:R-:W-:Y:S01]  /*0a80*/  VOTEU.ALL UP0, P2 ;  /* 0x0000000000ff7886 */ /* 0x000fe20001000000 */
[----:B------:R-:W-:Y:S01]  /*0a90*/  VOTEU.ALL UP1, P2 ;  /* 0x0000000000ff7886 */ /* 0x000fe20001020000 */
[----:B------:R-:W-:Y:S01]  /*0aa0*/  ISETP.GT.AND P0, PT, R36, RZ, PT ;  /* 0x000000ff2400720c */ /* 0x000fe20003f04270 */
[----:B------:R-:W-:Y:S01]  /*0ab0*/  STS.U16 [R3+UR8+0x500], R5 ;  /* 0x0005000503007988 */ /* 0x000fe20008000408 */
[----:B------:R-:W-:Y:S01]  /*0ac0*/  PRMT R10, RZ, 0x7610, R10 ;  /* 0x00007610ff0a7816 */ /* 0x000fe2000000000a */
[----:B------:R-:W-:-:S04]  /*0ad0*/  @!UP0 UIADD3 UR10, UPT, UPT, -UR4, 0x100000, URZ ;  /* 0x00100000040a8890 */ /* 0x000fc8000fffe1ff */
[----:B------:R-:W-:Y:S02]  /*0ae0*/  @!UP0 USHF.L.U32 UR11, UR10, 0xb, URZ ;  /* 0x0000000b0a0b8899 */ /* 0x000fe400080006ff */
[----:B------:R-:W-:Y:S01]  /*0af0*/  @!UP0 USHF.L.U32 UR10, UR10, 0x1, URZ ;  /* 0x000000010a0a8899 */ /* 0x000fe200080006ff */
[----:B------:R-:W-:Y:S01]  /*0b00*/  STS.U16 [R4+UR8+0x200], R9 ;  /* 0x0002000904007988 */ /* 0x000fe20008000408 */
[----:B0-----:R-:W-:-:S03]  /*0b10*/  PRMT R12, RZ, 0x7610, R12 ;  /* 0x00007610ff0c7816 */ /* 0x001fc6000000000c */
[----:B------:R0:W-:Y:S04]  /*0b20*/  STS.U16 [R4+UR8+0x600], R14 ;  /* 0x0006000e04007988 */ /* 0x0001e80008000408 */
[----:B------:R-:W-:Y:S04]  /*0b30*/  STS.U16 [R6+UR8+0x300], R11 ;  /* 0x0003000b06007988 */ /* 0x000fe80008000408 */
[----:B------:R1:W-:Y:S01]  /*0b40*/  STS.U16 [R6+UR8+0x700], R7 ;  /* 0x0007000706007988 */ /* 0x0003e20008000408 */
[----:B0-----:R-:W-:Y:S01]  /*0b50*/  PRMT R4, RZ, 0x7610, R4 ;  /* 0x00007610ff047816 */ /* 0x001fe20000000004 */
[----:B------:R-:W-:Y:S01]  /*0b60*/  STTM.x8 tmem[UR9], RZ ;  /* 0x000000ff000079ed */ /* 0x000fe200081c0009 */
[----:B------:R-:W0:Y:S02]  /*0b70*/  FENCE.VIEW.ASYNC.T ;  /* 0x00000000000073c6 */ /* 0x000e240000000200 */
[----:B0-----:R-:W-:Y:S06]  /*0b80*/  BAR.SYNC.DEFER_BLOCKING 0x0 ;  /* 0x0000000000007b1d */ /* 0x001fec0000010000 */
[----:B------:R-:W0:Y:S02]  /*0b90*/  FENCE.VIEW.ASYNC.S ;  /* 0x00000000000073c6 */ /* 0x000e240000000000 */
[----:B0-----:R0:W2:Y:S02]  /*0ba0*/  @!UP1 SYNCS.EXCH.64 URZ, [UR8+0x2800], UR10 ;  /* 0x0028000a08ff95b2 */ /* 0x0010a40008000100 */
[----:B--2---:R-:W-:Y:S06]  /*0bb0*/  BAR.SYNC.DEFER_BLOCKING 0x0 ;  /* 0x0000000000007b1d */ /* 0x004fec0000010000 */
[----:B------:R-:W2:Y:S04]  /*0bc0*/  @P0 LDG.E.U16 R4, desc[UR18][R46.64] ;  /* 0x000000122e040981 */ /* 0x000ea8000c1e1500 */
[----:B------:R-:W3:Y:S04]  /*0bd0*/  @P0 LDG.E.U16 R8, desc[UR18][R44.64] ;  /* 0x000000122c080981 */ /* 0x000ee8000c1e1500 */
[----:B------:R-:W4:Y:S04]  /*0be0*/  @P0 LDG.E.U16 R10, desc[UR18][R42.64] ;  /* 0x000000122a0a0981 */ /* 0x000f28000c1e1500 */
[----:B------:R-:W4:Y:S01]  /*0bf0*/  @P0 LDG.E.U16 R12, desc[UR18][R40.64] ;  /* 0x00000012280c0981 */ /* 0x000f22000c1e1500 */
[----:B------:R-:W-:Y:S01]  /*0c00*/  SHF.R.S32.HI R3, RZ, 0x6, R0 ;  /* 0x00000006ff037819 */ /* 0x000fe20000011400 */
[----:B------:R-:W-:Y:S01]  /*0c10*/  IMAD.SHL.U32 R59, R0, 0x2, RZ ;  /* 0x00000002003b7824 */ /* 0x000fe200078e00ff */
[----:B------:R-:W-:-:S04]  /*0c20*/  @!UP0 UIADD3 UR12, UPT, UPT, -UR4, 0x100000, URZ ;  /* 0x00100000040c8890 */ /* 0x000fc8000fffe1ff */
[----:B------:R-:W-:Y:S02]  /*0c30*/  @!UP0 USHF.L.U32 UR13, UR12, 0xb, URZ ;  /* 0x0000000b0c0d8899 */ /* 0x000fe400080006ff */
[----:B------:R-:W-:Y:S01]  /*0c40*/  @!UP0 USHF.L.U32 UR12, UR12, 0x1, URZ ;  /* 0x000000010c0c8899 */ /* 0x000fe200080006ff */
[----:B------:R-:W-:Y:S01]  /*0c50*/  VOTEU.ALL UP1, P2 ;  /* 0x0000000000ff7886 */ /* 0x000fe20001020000 */
[----:B------:R-:W-:Y:S01]  /*0c60*/  SGXT R3, R3, 0x1 ;  /* 0x000000010303781a */ /* 0x000fe20000000200 */
[----:B------:R-:W-:Y:S02]  /*0c70*/  UIADD3 UR25, UPT, UPT, UR6, 0x10, URZ ;  /* 0x0000001006197890 */ /* 0x000fe4000fffe0ff */
[----:B------:R-:W-:-:S04]  /*0c80*/  @!UP0 UIADD3 UR4, UPT, UPT, -UR4, 0x100000, URZ ;  /* 0x0010000004048890 */ /* 0x000fc8000fffe1ff */
[----:B------:R-:W-:Y:S02]  /*0c90*/  @!UP0 USHF.L.U32 UR5, UR4, 0xb, URZ ;  /* 0x0000000b04058899 */ /* 0x000fe400080006ff */
[----:B------:R-:W-:Y:S02]  /*0ca0*/  @!UP0 USHF.L.U32 UR4, UR4, 0x1, URZ ;  /* 0x0000000104048899 */ /* 0x000fe400080006ff */
[----:B------:R-:W-:Y:S01]  /*0cb0*/  UIADD3 UR20, UPT, UPT, UR8, 0x1800, URZ ;  /* 0x0000180008147890 */ /* 0x000fe2000fffe0ff */
[----:B-1----:R-:W-:Y:S01]  /*0cc0*/  LOP3.LUT R6, R3, 0x90, RZ, 0xc0, !PT ;  /* 0x0000009003067812 */ /* 0x002fe200078ec0ff */
[----:B0-----:R-:W-:Y:S01]  /*0cd0*/  UIADD3 UR10, UPT, UPT, UR16, UR25, URZ ;  /* 0x00000019100a7290 */ /* 0x001fe2000fffe0ff */
[----:B------:R-:W-:Y:S02]  /*0ce0*/  ISETP.EQ.U32.AND P1, PT, RZ, UR23, P0 ;  /* 0x00000017ff007c0c */ /* 0x000fe40008722070 */
[----:B------:R-:W-:Y:S01]  /*0cf0*/  LOP3.LUT R3, R6, 0x17e, R59, 0x78, !PT ;  /* 0x0000017e06037812 */ /* 0x000fe200078e783b */
[----:B------:R-:W-:Y:S01]  /*0d00*/  ULEA UR10, UR17, UR10, 0x12 ;  /* 0x0000000a110a7291 */ /* 0x000fe2000f8e90ff */
[----:B------:R0:W1:Y:S01]  /*0d10*/  @!UP1 SYNCS.EXCH.64 URZ, [UR8+0x2808], UR12 ;  /* 0x0028080c08ff95b2 */ /* 0x0000620008000100 */
[----:B------:R-:W-:-:S02]  /*0d20*/  VOTEU.ALL UP1, P2 ;  /* 0x0000000000ff7886 */ /* 0x000fc40001020000 */
[----:B--2---:R0:W-:Y:S04]  /*0d30*/  STS.U16 [R3+UR8+0x1000], R4 ;  /* 0x0010000403007988 */ /* 0x0041e80008000408 */
[----:B---3--:R0:W-:Y:S04]  /*0d40*/  STS.U16 [R3+UR8+0x1200], R8 ;  /* 0x0012000803007988 */ /* 0x0081e80008000408 */
[----:B----4-:R0:W-:Y:S04]  /*0d50*/  STS.U16 [R3+UR8+0x1400], R10 ;  /* 0x0014000a03007988 */ /* 0x0101e80008000408 */
[----:B------:R0:W-:Y:S01]  /*0d60*/  STS.U16 [R3+UR8+0x1600], R12 ;  /* 0x0016000c03007988 */ /* 0x0001e20008000408 */
[----:B-1----:R1:W-:Y:S06]  /*0d70*/  MEMBAR.ALL.CTA ;  /* 0x0000000000007992 */ /* 0x0023ec0000008000 */
[----:B-1----:R-:W-:Y:S04]  /*0d80*/  FENCE.VIEW.ASYNC.S ;  /* 0x00000000000073c6 */ /* 0x002fe80000000000 */
[----:B------:R-:W1:Y:S02]  /*0d90*/  FENCE.VIEW.ASYNC.S ;  /* 0x00000000000073c6 */ /* 0x000e640000000000 */
[----:B-1----:R0:W1:Y:S02]  /*0da0*/  @!UP1 SYNCS.EXCH.64 URZ, [UR8+0x1800], UR4 ;  /* 0x0018000408ff95b2 */ /* 0x0020640008000100 */
[----:B-1----:R-:W-:Y:S06]  /*0db0*/  BAR.SYNC.DEFER_BLOCKING 0x0 ;  /* 0x0000000000007b1d */ /* 0x002fec0000010000 */
[----:B0-----:R-:W-:Y:S05]  /*0dc0*/  @!P1 BRA `(.L_x_6) ;  /* 0x0000000000409947 */ /* 0x001fea0003800000 */
[----:B------:R-:W-:Y:S02]  /*0dd0*/  USHF.R.U32.HI UR12, URZ, 0x4, UR8 ;  /* 0x00000004ff0c7899 */ /* 0x000fe40008011608 */
[----:B------:R-:W-:Y:S02]  /*0de0*/  UIADD3 UR4, UPT, UPT, UR8, 0x1000, URZ ;  /* 0x0000100008047890 */ /* 0x000fe4000fffe0ff */
[----:B------:R-:W-:Y:S02]  /*0df0*/  USGXT.U32 UR12, UR12, 0xe ;  /* 0x0000000e0c0c789a */ /* 0x000fe40008000000 */
[----:B------:R-:W-:Y:S02]  /*0e00*/  USHF.R.U32.HI UR4, URZ, 0x4, UR4 ;  /* 0x00000004ff047899 */ /* 0x000fe40008011604 */
[----:B------:R-:W-:Y:S02]  /*0e10*/  ULOP3.LUT UR12, UR12, 0x800000, URZ, 0xfc, !UPT ;  /* 0x008000000c0c7892 */ /* 0x000fe4000f8efcff */
[----:B------:R-:W-:Y:S01]  /*0e20*/  USGXT.U32 UR14, UR4, 0xe ;  /* 0x0000000e040e789a */ /* 0x000fe20008000000 */
[----:B------:R-:W-:-:S02]  /*0e30*/  UMOV UR5, URZ ;  /* 0x000000ff00057c82 */ /* 0x000fc40008000000 */
[----:B------:R-:W-:Y:S01]  /*0e40*/  UMOV UR4, UR20 ;  /* 0x0000001400047c82 */ /* 0x000fe20008000000 */
[----:B------:R-:W-:Y:S01]  /*0e50*/  UMOV UR26, 0x0 ;  /* 0x00000000001a7882 */ /* 0x000fe20000000000 */
[----:B------:R-:W-:Y:S01]  /*0e60*/  UMOV UR27, 0x8108010 ;  /* 0x08108010001b7882 */ /* 0x000fe20000000000 */
[----:B------:R-:W-:Y:S01]  /*0e70*/  UMOV UR13, 0x40004040 ;  /* 0x40004040000d7882 */ /* 0x000fe20000000000 */
[----:B------:R-:W-:Y:S01]  /*0e80*/  UMOV UR15, 0xc0004010 ;  /* 0xc0004010000f7882 */ /* 0x000fe20000000000 */
[----:B------:R-:W-:Y:S01]  /*0e90*/  UMOV UR4, UR4 ;  /* 0x0000000400047c82 */ /* 0x000fe20008000000 */
[----:B------:R0:W-:Y:S01]  /*0ea0*/  UTCHMMA gdesc[UR12], gdesc[UR14], tmem[UR25], tmem[UR26], idesc[UR27], !UPT ;  /* 0x00ff1a0e0c0075ea */ /* 0x0001e2000f800019 */
[----:B------:R0:W-:Y:S01]  /*0eb0*/  UTCBAR [UR4], URZ ;  /* 0x000000ff040073e9 */ /* 0x0001e200080000ff */
[----:B------:R-:W-:Y:S02]  /*0ec0*/  NOP ;  /* 0x0000000000007918 */ /* 0x000fe40000000000 */
.L_x_6:
[----:B------:R-:W-:Y:S05]  /*0ed0*/  @!P0 BRA `(.L_x_7) ;  /* 0x0000000000088947 */ /* 0x000fea0003800000 */
[----:B------:R-:W1:Y:S02]  /*0ee0*/  SYNCS.PHASECHK.TRANS64.TRYWAIT P2, [UR8+0x1800], RZ ;  /* 0x001800ffff0075a7 */ /* 0x000e640008041108 */
[----:B-1----:R-:W-:Y:S05]  /*0ef0*/  @!P2 BRA `(.L_x_8) ;  /* 0x000000440084a947 */ /* 0x002fea0003800000 */
.L_x_7:
[----:B------:R-:W-:Y:S01]  /*0f00*/  BAR.SYNC.DEFER_BLOCKING 0x0 ;  /* 0x0000000000007b1d */ /* 0x000fe20000010000 */
[C---:B------:R-:W-:Y:S02]  /*0f10*/  LOP3.LUT R37, R0.reuse, 0x6f, RZ, 0xc0, !PT ;  /* 0x0000006f00257812 */ /* 0x040fe400078ec0ff */
[C---:B------:R-:W-:Y:S02]  /*0f20*/  LOP3.LUT R38, R0.reuse, 0x80, RZ, 0xc0, !PT ;  /* 0x0000008000267812 */ /* 0x040fe400078ec0ff */
[----:B------:R-:W-:Y:S01]  /*0f30*/  LOP3.LUT P5, RZ, R0, 0xff, RZ, 0xc0, !PT ;  /* 0x000000ff00ff7812 */ /* 0x000fe200078ac0ff */
[----:B0-----:R-:W0:Y:S01]  /*0f40*/  LDCU UR4, c[0x0][0x3a8] ;  /* 0x00007500ff0477ac */ /* 0x001e220008000800 */
[----:B------:R-:W-:Y:S01]  /*0f50*/  LEA.HI R38, R38, R37, RZ, 0x1d ;  /* 0x0000002526267211 */ /* 0x000fe200078fe8ff */
[----:B------:R-:W-:Y:S01]  /*0f60*/  LDTM.16dp32bit_t0_t15.x32 R4, tmem[UR10] ;  /* 0x0000000a000479ee */ /* 0x000fe20008a80000 */
[----:B------:R-:W0:Y:S01]  /*0f70*/  LDTM.16dp32bit_t16_t31.x32 R4, tmem[UR10+0x20] ;  /* 0x0000200a000479ee */ /* 0x000e220008aa0000 */
[----:B------:R-:W-:Y:S01]  /*0f80*/  LOP3.LUT R37, R59, 0x20, RZ, 0xc0, !PT ;  /* 0x000000203b257812 */ /* 0x000fe200078ec0ff */
[----:B------:R-:W1:Y:S01]  /*0f90*/  LDCU.64 UR12, c[0x0][0x3d0] ;  /* 0x00007a00ff0c77ac */ /* 0x000e620008000a00 */
[----:B------:R-:W2:Y:S01]  /*0fa0*/  LDC.64 R56, c[0x0][0x390] ;  /* 0x0000e400ff387b82 */ /* 0x000ea20000000a00 */
[----:B------:R-:W-:Y:S01]  /*0fb0*/  IMAD.IADD R38, R39, 0x1, R38 ;  /* 0x0000000127267824 */ /* 0x000fe200078e0226 */
[----:B------:R-:W-:-:S02]  /*0fc0*/  LOP3.LUT R49, R37, 0x2, RZ, 0xfc, !PT ;  /* 0x0000000225317812 */ /* 0x000fc400078efcff */
[C---:B------:R-:W-:Y:S02]  /*0fd0*/  LOP3.LUT R51, R37.reuse, 0x3, RZ, 0xfc, !PT ;  /* 0x0000000325337812 */ /* 0x040fe400078efcff */
[C---:B------:R-:W-:Y:S02]  /*0fe0*/  ISETP.GE.AND P3, PT, R38.reuse, R49, PT ;  /* 0x000000312600720c */ /* 0x040fe40003f66270 */
[C---:B------:R-:W-:Y:S01]  /*0ff0*/  LOP3.LUT R53, R37.reuse, 0x4, RZ, 0xfc, !PT ;  /* 0x0000000425357812 */ /* 0x040fe200078efcff */
[----:B------:R-:W3:Y:S01]  /*1000*/  LDC R58, c[0x0][0x3d8] ;  /* 0x0000f600ff3a7b82 */ /* 0x000ee20000000800 */
[----:B------:R-:W-:Y:S02]  /*1010*/  LOP3.LUT R49, R37, 0x5, RZ, 0xfc, !PT ;  /* 0x0000000525317812 */ /* 0x000fe400078efcff */
[C---:B------:R-:W-:Y:S02]  /*1020*/  ISETP.GE.AND P2, PT, R38.reuse, R51, PT ;  /* 0x000000332600720c */ /* 0x040fe40003f46270 */
[----:B------:R-:W-:-:S02]  /*1030*/  ISETP.GE.AND P4, PT, R38, R53, PT ;  /* 0x000000352600720c */ /* 0x000fc40003f86270 */
[----:B------:R-:W-:Y:S01]  /*1040*/  LOP3.LUT R51, R37, 0x6, RZ, 0xfc, !PT ;  /* 0x0000000625337812 */ /* 0x000fe200078efcff */
[----:B-1----:R-:W-:Y:S01]  /*1050*/  UIMAD UR12, UR7, UR12, URZ ;  /* 0x0000000c070c72a4 */ /* 0x002fe2000f8e02ff */
[----:B------:R-:W-:Y:S01]  /*1060*/  IMAD R48, R48, UR13, RZ ;  /* 0x0000000d30307c24 */ /* 0x000fe2000f8e02ff */
[----:B------:R-:W-:Y:S01]  /*1070*/  SHF.R.U32.HI R60, RZ, 0x1, R0 ;  /* 0x00000001ff3c7819 */ /* 0x000fe20000011600 */
[----:B------:R-:W1:Y:S01]  /*1080*/  @!P5 SYNCS.CCTL.IV [UR8+0x1800] ;  /* 0x00180000ff00d9b1 */ /* 0x000e620008000008 */
[----:B0-----:R-:W-:Y:S01]  /*1090*/  FMUL R6, R6, UR4 ;  /* 0x0000000406067c20 */ /* 0x001fe20008400000 */
[----:B------:R-:W-:Y:S01]  /*10a0*/  FMUL R7, R7, UR4 ;  /* 0x0000000407077c20 */ /* 0x000fe20008400000 */
[----:B------:R-:W-:Y:S01]  /*10b0*/  FMUL R8, R8, UR4 ;  /* 0x0000000408087c20 */ /* 0x000fe20008400000 */
[----:B------:R-:W-:Y:S01]  /*10c0*/  FMUL R9, R9, UR4 ;  /* 0x0000000409097c20 */ /* 0x000fe20008400000 */
[----:B------:R-:W-:Y:S01]  /*10d0*/  FMUL R10, R10, UR4 ;  /* 0x000000040a0a7c20 */ /* 0x000fe20008400000 */
[----:B------:R-:W-:Y:S01]  /*10e0*/  FSEL R6, R6, -INF , P3 ;  /* 0xff80000006067808 */ /* 0x000fe20001800000 */
[----:B------:R-:W-:Y:S01]  /*10f0*/  FMUL R11, R11, UR4 ;  /* 0x000000040b0b7c20 */ /* 0x000fe20008400000 */
[----:B------:R-:W-:Y:S01]  /*1100*/  ISETP.GE.AND P3, PT, R38, R49, PT ;  /* 0x000000312600720c */ /* 0x000fe20003f66270 */
[----:B------:R-:W-:Y:S01]  /*1110*/  FMUL R12, R12, UR4 ;  /* 0x000000040c0c7c20 */ /* 0x000fe20008400000 */
[----:B------:R-:W-:Y:S01]  /*1120*/  LOP3.LUT R49, R37, 0x7, RZ, 0xfc, !PT ;  /* 0x0000000725317812 */ /* 0x000fe200078efcff */
[----:B------:R-:W-:Y:S01]  /*1130*/  FMUL R13, R13, UR4 ;  /* 0x000000040d0d7c20 */ /* 0x000fe20008400000 */
[----:B------:R-:W-:Y:S01]  /*1140*/  FSEL R7, R7, -INF , P2 ;  /* 0xff80000007077808 */ /* 0x000fe20001000000 */
[----:B------:R-:W-:Y:S01]  /*1150*/  FMUL R14, R14, UR4 ;  /* 0x000000040e0e7c20 */ /* 0x000fe20008400000 */
[----:B------:R-:W-:Y:S01]  /*1160*/  FSEL R8, R8, -INF , P4 ;  /* 0xff80000008087808 */ /* 0x000fe20002000000 */
[----:B------:R-:W-:Y:S01]  /*1170*/  FMUL R15, R15, UR4 ;  /* 0x000000040f0f7c20 */ /* 0x000fe20008400000 */
[----:B------:R-:W-:Y:S01]  /*1180*/  ISETP.GE.AND P2, PT, R38, R51, PT ;  /* 0x000000332600720c */ /* 0x000fe20003f46270 */
[----:B------:R-:W-:Y:S01]  /*1190*/  FMUL R16, R16, UR4 ;  /* 0x0000000410107c20 */ /* 0x000fe20008400000 */
[----:B------:R-:W-:Y:S01]  /*11a0*/  ISETP.GE.AND P4, PT, R38, R49, PT ;  /* 0x000000312600720c */ /* 0x000fe20003f86270 */
[----:B------:R-:W-:Y:S01]  /*11b0*/  FMUL R17, R17, UR4 ;  /* 0x0000000411117c20 */ /* 0x000fe20008400000 */
[C---:B------:R-:W-:Y:S01]  /*11c0*/  LOP3.LUT R51, R37.reuse, 0x8, RZ, 0xfc, !PT ;  /* 0x0000000825337812 */ /* 0x040fe200078efcff */
[----:B------:R-:W-:Y:S01]  /*11d0*/  FMUL R18, R18, UR4 ;  /* 0x0000000412127c20 */ /* 0x000fe20008400000 */
[----:B------:R-:W-:Y:S01]  /*11e0*/  LOP3.LUT R49, R37, 0x9, RZ, 0xfc, !PT ;  /* 0x0000000925317812 */ /* 0x000fe200078efcff */
[----:B------:R-:W-:Y:S01]  /*11f0*/  FMUL R19, R19, UR4 ;  /* 0x0000000413137c20 */ /* 0x000fe20008400000 */
[----:B------:R-:W-:Y:S01]  /*1200*/  FSEL R9, R9, -INF , P3 ;  /* 0xff80000009097808 */ /* 0x000fe20001800000 */
[----:B------:R-:W-:Y:S01]  /*1210*/  FMUL R20, R20, UR4 ;  /* 0x0000000414147c20 */ /* 0x000fe20008400000 */
[----:B------:R-:W-:Y:S01]  /*1220*/  FSEL R10, R10, -INF , P2 ;  /* 0xff8000000a0a7808 */ /* 0x000fe20001000000 */
[----:B------:R-:W-:Y:S01]  /*1230*/  FMUL R22, R22, UR4 ;  /* 0x0000000416167c20 */ /* 0x000fe20008400000 */
[C---:B------:R-:W-:Y:S01]  /*1240*/  ISETP.GE.AND P3, PT, R38.reuse, R51, PT ;  /* 0x000000332600720c */ /* 0x040fe20003f66270 */
        /* <DEDUP_REMOVED lines=8> */
[----:B------:R-:W-:Y:S01]  /*12d0*/  NOP ;  /* 0x0000000000007918 */ /* 0x000fe20000000000 */
[----:B------:R-:W-:-:S02]  /*12e0*/  FSEL R12, R12, -INF , P3 ;  /* 0xff8000000c0c7808 */ /* 0x000fc40001800000 */
[C---:B------:R-:W-:Y:S02]  /*12f0*/  ISETP.GE.AND P4, PT, R38.reuse, R51, PT ;  /* 0x000000332600720c */ /* 0x040fe40003f86270 */
[----:B------:R-:W-:Y:S02]  /*1300*/  ISETP.GE.AND P3, PT, R38, R49, PT ;  /* 0x000000312600720c */ /* 0x000fe40003f66270 */
[C---:B------:R-:W-:Y:S02]  /*1310*/  LOP3.LUT R51, R37.reuse, 0xc, RZ, 0xfc, !PT ;  /* 0x0000000c25337812 */ /* 0x040fe400078efcff */
[----:B------:R-:W-:Y:S02]  /*1320*/  LOP3.LUT R49, R37, 0xd, RZ, 0xfc, !PT ;  /* 0x0000000d25317812 */ /* 0x000fe400078efcff */
[----:B------:R-:W-:Y:S02]  /*1330*/  FSEL R13, R13, -INF , P2 ;  /* 0xff8000000d0d7808 */ /* 0x000fe40001000000 */
        /* <DEDUP_REMOVED lines=21> */
[----:B------:R-:W-:Y:S02]  /*1490*/  FSEL R22, R22, -INF , P2 ;  /* 0xff80000016167808 */ /* 0x000fe40001000000 */
[----:B------:R-:W-:Y:S02]  /*14a0*/  FSEL R5, R23, -INF , P4 ;  /* 0xff80000017057808 */ /* 0x000fe40002000000 */
[CC--:B------:R-:W-:Y:S02]  /*14b0*/  ISETP.GE.AND P2, PT, R38.reuse, R37.reuse, PT ;  /* 0x000000252600720c */ /* 0x0c0fe40003f46270 */
[----:B------:R-:W-:-:S02]  /*14c0*/  ISETP.GT.AND P4, PT, R38, R37, PT ;  /* 0x000000252600720c */ /* 0x000fc40003f84270 */
[----:B------:R-:W-:Y:S01]  /*14d0*/  FSEL R63, R4, -INF , P2 ;  /* 0xff800000043f7808 */ /* 0x000fe20001000000 */
[----:B------:R-:W-:Y:S01]  /*14e0*/  FMUL R4, R24, UR4 ;  /* 0x0000000418047c20 */ /* 0x000fe20008400000 */
[----:B------:R-:W-:Y:S02]  /*14f0*/  FSEL R65, R65, -INF , P4 ;  /* 0xff80000041417808 */ /* 0x000fe40002000000 */
[----:B------:R-:W-:Y:S02]  /*1500*/  FSEL R49, R50, -INF , P3 ;  /* 0xff80000032317808 */ /* 0x000fe40001800000 */
[----:B------:R-:W-:Y:S02]  /*1510*/  FMNMX3 R24, R63, R65, R6, !PT ;  /* 0x000000413f187276 */ /* 0x000fe40007800006 */
[----:B------:R-:W-:Y:S02]  /*1520*/  LOP3.LUT R21, R37, 0x14, RZ, 0xfc, !PT ;  /* 0x0000001425157812 */ /* 0x000fe400078efcff */
[----:B------:R-:W-:-:S02]  /*1530*/  FMNMX3 R24, R24, R7, R8, !PT ;  /* 0x0000000718187276 */ /* 0x000fc40007800008 */
[C---:B------:R-:W-:Y:S02]  /*1540*/  LOP3.LUT R23, R37.reuse, 0x16, RZ, 0xfc, !PT ;  /* 0x0000001625177812 */ /* 0x040fe400078efcff */
[----:B------:R-:W-:Y:S01]  /*1550*/  FMNMX3 R50, R24, R9, R10, !PT ;  /* 0x0000000918327276 */ /* 0x000fe2000780000a */
[----:B------:R-:W-:Y:S01]  /*1560*/  FMUL R24, R26, UR4 ;  /* 0x000000041a187c20 */ /* 0x000fe20008400000 */
[----:B------:R-:W-:Y:S01]  /*1570*/  ISETP.GE.AND P3, PT, R38, R21, PT ;  /* 0x000000152600720c */ /* 0x000fe20003f66270 */
[----:B------:R-:W-:Y:S01]  /*1580*/  FMUL R26, R28, UR4 ;  /* 0x000000041c1a7c20 */ /* 0x000fe20008400000 */
[----:B------:R-:W-:Y:S01]  /*1590*/  FMNMX3 R50, R50, R11, R12, !PT ;  /* 0x0000000b32327276 */ /* 0x000fe2000780000c */
[----:B------:R-:W-:Y:S01]  /*15a0*/  FMUL R28, R30, UR4 ;  /* 0x000000041e1c7c20 */ /* 0x000fe20008400000 */
[----:B------:R-:W-:Y:S01]  /*15b0*/  LOP3.LUT R21, R37, 0x15, RZ, 0xfc, !PT ;  /* 0x0000001525157812 */ /* 0x000fe200078efcff */
[----:B------:R-:W-:Y:S01]  /*15c0*/  FMUL R30, R32, UR4 ;  /* 0x00000004201e7c20 */ /* 0x000fe20008400000 */
[----:B------:R-:W-:Y:S01]  /*15d0*/  FMNMX3 R50, R50, R13, R14, !PT ;  /* 0x0000000d32327276 */ /* 0x000fe2000780000e */
[----:B------:R-:W-:Y:S01]  /*15e0*/  FMUL R32, R33, UR4 ;  /* 0x0000000421207c20 */ /* 0x000fe20008400000 */
[C---:B------:R-:W-:Y:S01]  /*15f0*/  ISETP.GE.AND P4, PT, R38.reuse, R23, PT ;  /* 0x000000172600720c */ /* 0x040fe20003f86270 */
[----:B------:R-:W-:Y:S01]  /*1600*/  FMUL R23, R25, UR4 ;  /* 0x0000000419177c20 */ /* 0x000fe20008400000 */
[----:B------:R-:W-:Y:S01]  /*1610*/  ISETP.GE.AND P2, PT, R38, R21, PT ;  /* 0x000000152600720c */ /* 0x000fe20003f46270 */
[----:B------:R-:W-:Y:S01]  /*1620*/  FMUL R33, R35, UR4 ;  /* 0x0000000423217c20 */ /* 0x000fe20008400000 */
[----:B------:R-:W-:Y:S01]  /*1630*/  FMNMX3 R50, R50, R15, R16, !PT ;  /* 0x0000000f32327276 */ /* 0x000fe20007800010 */
[C---:B------:R-:W-:Y:S01]  /*1640*/  IMAD.SHL.U32 R35, R48.reuse, 0x2, RZ ;  /* 0x0000000230237824 */ /* 0x040fe200078e00ff */
[C---:B------:R-:W-:Y:S01]  /*1650*/  LOP3.LUT R25, R37.reuse, 0x18, RZ, 0xfc, !PT ;  /* 0x0000001825197812 */ /* 0x040fe200078efcff */
[----:B------:R-:W-:Y:S01]  /*1660*/  IMAD.HI R48, R48, 0x2, RZ ;  /* 0x0000000230307827 */ /* 0x000fe200078e02ff */
[----:B------:R-:W-:-:S02]  /*1670*/  LOP3.LUT R21, R37, 0x17, RZ, 0xfc, !PT ;  /* 0x0000001725157812 */ /* 0x000fc400078efcff */
[----:B------:R-:W-:Y:S02]  /*1680*/  FSEL R23, R23, -INF , P2 ;  /* 0xff80000017177808 */ /* 0x000fe40001000000 */
[----:B------:R-:W-:Y:S02]  /*1690*/  FMNMX3 R50, R50, R17, R18, !PT ;  /* 0x0000001132327276 */ /* 0x000fe40007800012 */
[----:B------:R-:W-:Y:S01]  /*16a0*/  ISETP.GE.AND P2, PT, R38, R25, PT ;  /* 0x000000192600720c */ /* 0x000fe20003f46270 */
[----:B------:R-:W-:Y:S01]  /*16b0*/  FMUL R25, R27, UR4 ;  /* 0x000000041b197c20 */ /* 0x000fe20008400000 */
[----:B------:R-:W-:Y:S02]  /*16c0*/  FSEL R4, R4, -INF , P3 ;  /* 0xff80000004047808 */ /* 0x000fe40001800000 */
[----:B------:R-:W-:Y:S02]  /*16d0*/  ISETP.GE.AND P3, PT, R38, R21, PT ;  /* 0x000000152600720c */ /* 0x000fe40003f66270 */
[----:B------:R-:W-:-:S02]  /*16e0*/  LOP3.LUT R27, R37, 0x1a, RZ, 0xfc, !PT ;  /* 0x0000001a251b7812 */ /* 0x000fc400078efcff */
[----:B------:R-:W-:Y:S02]  /*16f0*/  FMNMX3 R50, R50, R19, R20, !PT ;  /* 0x0000001332327276 */ /* 0x000fe40007800014 */
[----:B------:R-:W-:Y:S02]  /*1700*/  LOP3.LUT R21, R37, 0x19, RZ, 0xfc, !PT ;  /* 0x0000001925157812 */ /* 0x000fe400078efcff */
[----:B------:R-:W-:Y:S02]  /*1710*/  FSEL R25, R25, -INF , P3 ;  /* 0xff80000019197808 */ /* 0x000fe40001800000 */
[----:B------:R-:W-:Y:S01]  /*1720*/  ISETP.GE.AND P3, PT, R38, R27, PT ;  /* 0x0000001b2600720c */ /* 0x000fe20003f66270 */
[----:B------:R-:W-:Y:S01]  /*1730*/  FMUL R27, R29, UR4 ;  /* 0x000000041d1b7c20 */ /* 0x000fe20008400000 */
[----:B------:R-:W-:Y:S02]  /*1740*/  FMNMX3 R50, R50, R49, R22, !PT ;  /* 0x0000003132327276 */ /* 0x000fe40007800016 */
[----:B------:R-:W-:-:S02]  /*1750*/  FSEL R24, R24, -INF , P4 ;  /* 0xff80000018187808 */ /* 0x000fc40002000000 */
[----:B------:R-:W-:Y:S02]  /*1760*/  ISETP.GE.AND P4, PT, R38, R21, PT ;  /* 0x000000152600720c */ /* 0x000fe40003f86270 */
[C---:B------:R-:W-:Y:S02]  /*1770*/  LOP3.LUT R29, R37.reuse, 0x1c, RZ, 0xfc, !PT ;  /* 0x0000001c251d7812 */ /* 0x040fe400078efcff */
[----:B------:R-:W-:Y:S02]  /*1780*/  FMNMX3 R50, R50, R5, R4, !PT ;  /* 0x0000000532327276 */ /* 0x000fe40007800004 */
[----:B------:R-:W-:Y:S02]  /*1790*/  LOP3.LUT R21, R37, 0x1b, RZ, 0xfc, !PT ;  /* 0x0000001b25157812 */ /* 0x000fe400078efcff */
[----:B------:R-:W-:Y:S02]  /*17a0*/  FSEL R27, R27, -INF , P4 ;  /* 0xff8000001b1b7808 */ /* 0x000fe40002000000 */
[----:B------:R-:W-:Y:S01]  /*17b0*/  ISETP.GE.AND P4, PT, R38, R29, PT ;  /* 0x0000001d2600720c */ /* 0x000fe20003f86270 */
[----:B------:R-:W-:Y:S01]  /*17c0*/  FMUL R29, R31, UR4 ;  /* 0x000000041f1d7c20 */ /* 0x000fe20008400000 */
[----:B------:R-:W-:-:S02]  /*17d0*/  FSEL R26, R26, -INF , P2 ;  /* 0xff8000001a1a7808 */ /* 0x000fc40001000000 */
[----:B------:R-:W-:Y:S02]  /*17e0*/  FMNMX3 R50, R50, R23, R24, !PT ;  /* 0x0000001732327276 */ /* 0x000fe40007800018 */
[----:B------:R-:W-:Y:S02]  /*17f0*/  ISETP.GE.AND P2, PT, R38, R21, PT ;  /* 0x000000152600720c */ /* 0x000fe40003f46270 */
[C---:B------:R-:W-:Y:S02]  /*1800*/  LOP3.LUT R31, R37.reuse, 0x1e, RZ, 0xfc, !PT ;  /* 0x0000001e251f7812 */ /* 0x040fe400078efcff */
[----:B------:R-:W-:Y:S02]  /*1810*/  LOP3.LUT R21, R37, 0x1d, RZ, 0xfc, !PT ;  /* 0x0000001d25157812 */ /* 0x000fe400078efcff */
[----:B------:R-:W-:Y:S02]  /*1820*/  FSEL R28, R28, -INF , P3 ;  /* 0xff8000001c1c7808 */ /* 0x000fe40001800000 */
[----:B------:R-:W-:-:S02]  /*1830*/  FMNMX3 R50, R50, R25, R26, !PT ;  /* 0x0000001932327276 */ /* 0x000fc4000780001a */
[----:B------:R-:W-:Y:S02]  /*1840*/  FSEL R29, R29, -INF , P2 ;  /* 0xff8000001d1d7808 */ /* 0x000fe40001000000 */
[----:B------:R-:W-:Y:S01]  /*1850*/  ISETP.GE.AND P2, PT, R38, R31, PT ;  /* 0x0000001f2600720c */ /* 0x000fe20003f46270 */
[----:B------:R-:W-:Y:S01]  /*1860*/  FMUL R31, R34, UR4 ;  /* 0x00000004221f7c20 */ /* 0x000fe20008400000 */
[----:B------:R-:W-:Y:S01]  /*1870*/  ISETP.GE.AND P3, PT, R38, R21, PT ;  /* 0x000000152600720c */ /* 0x000fe20003f66270 */
[----:B------:R-:W-:Y:S01]  /*1880*/  USHF.L.U32 UR4, UR12, 0x1, URZ ;  /* 0x000000010c047899 */ /* 0x000fe200080006ff */
[----:B------:R-:W-:Y:S02]  /*1890*/  LOP3.LUT R21, R37, 0x1f, RZ, 0xfc, !PT ;  /* 0x0000001f25157812 */ /* 0x000fe400078efcff */
[----:B------:R-:W-:Y:S02]  /*18a0*/  FSEL R30, R30, -INF , P4 ;  /* 0xff8000001e1e7808 */ /* 0x000fe40002000000 */
[----:B------:R-:W-:-:S02]  /*18b0*/  FMNMX3 R50, R50, R27, R28, !PT ;  /* 0x0000001b32327276 */ /* 0x000fc4000780001c */
[----:B------:R-:W-:Y:S02]  /*18c0*/  ISETP.GE.AND P4, PT, R38, R21, PT ;  /* 0x000000152600720c */ /* 0x000fe40003f86270 */
[----:B------:R-:W-:Y:S02]  /*18d0*/  FSEL R32, R32, -INF , P3 ;  /* 0xff80000020207808 */ /* 0x000fe40001800000 */
[----:B------:R-:W-:Y:S02]  /*18e0*/  FSEL R31, R31, -INF , P2 ;  /* 0xff8000001f1f7808 */ /* 0x000fe40001000000 */
[----:B------:R-:W-:Y:S02]  /*18f0*/  FMNMX3 R50, R50, R29, R30, !PT ;  /* 0x0000001d32327276 */ /* 0x000fe4000780001e */
[----:B------:R-:W-:Y:S02]  /*1900*/  FSEL R33, R33, -INF , P4 ;  /* 0xff80000021217808 */ /* 0x000fe40002000000 */
[----:B------:R-:W-:-:S02]  /*1910*/  FMNMX3 R50, R50, R32, R31, !PT ;  /* 0x0000002032327276 */ /* 0x000fc4000780001f */
[--C-:B------:R-:W-:Y:S02]  /*1920*/  SHF.R.U32.HI R21, RZ, 0x6, R0.reuse ;  /* 0x00000006ff157819 */ /* 0x100fe40000011600 */
[----:B------:R-:W-:Y:S02]  /*1930*/  FMNMX R50, R33, R50, !PT ;  /* 0x0000003221327209 */ /* 0x000fe40007800000 */
[----:B------:R-:W-:Y:S02]  /*1940*/  SGXT.U32 R21, R21, 0x2 ;  /* 0x000000021515781a */ /* 0x000fe40000000000 */
[----:B------:R-:W-:Y:S01]  /*1950*/  SHF.R.U32.HI R34, RZ, 0x2, R0 ;  /* 0x00000002ff227819 */ /* 0x000fe20000011600 */
[----:B------:R-:W0:Y:S01]  /*1960*/  SHFL.BFLY PT, R51, R50, 0x10, 0x1f ;  /* 0x0e001f0032337f89 */ /* 0x000e2200000e0000 */
[----:B--2---:R-:W-:Y:S01]  /*1970*/  IADD3 R55, P2, P3, R35, UR4, R56 ;  /* 0x0000000423377c10 */ /* 0x004fe2000fb5e038 */
[----:B---3--:R-:W-:Y:S01]  /*1980*/  IMAD R35, R21, R58, RZ ;  /* 0x0000003a15237224 */ /* 0x008fe200078e02ff */
[----:B------:R-:W-:Y:S01]  /*1990*/  LOP3.LUT R53, R34, 0x38, RZ, 0xc0, !PT ;  /* 0x0000003822357812 */ /* 0x000fe200078ec0ff */
[----:B------:R-:W-:Y:S01]  /*19a0*/  UIMAD.WIDE UR4, UR12, 0x2, URZ ;  /* 0x000000020c0478a5 */ /* 0x000fe2000f8e02ff */
[----:B------:R-:W-:-:S02]  /*19b0*/  PRMT R67, RZ, 0x7610, R67 ;  /* 0x00007610ff437816 */ /* 0x000fc40000000043 */
[----:B------:R-:W-:-:S03]  /*19c0*/  LOP3.LUT R34, R53, 0x1f, R0, 0xf8, !PT ;  /* 0x0000001f35227812 */ /* 0x000fc600078ef800 */
[----:B------:R-:W-:Y:S01]  /*19d0*/  IADD3.X R62, PT, PT, R48, UR5, R57, P2, P3 ;  /* 0x00000005303e7c10 */ /* 0x000fe200097e6439 */
[----:B------:R-:W-:Y:S01]  /*19e0*/  IMAD R48, R58, 0x4, R35 ;  /* 0x000000043a307824 */ /* 0x000fe200078e0223 */
[----:B------:R-:W-:Y:S01]  /*19f0*/  LEA R56, P3, R35, R55, 0x1 ;  /* 0x0000003723387211 */ /* 0x000fe200078608ff */
[----:B------:R-:W-:-:S03]  /*1a00*/  IMAD.SHL.U32 R34, R34, 0x10, RZ ;  /* 0x0000001022227824 */ /* 0x000fc600078e00ff */
[----:B------:R-:W-:Y:S02]  /*1a10*/  LEA.HI.X.SX32 R57, R35, R62, 0x1, P3 ;  /* 0x0000003e23397211 */ /* 0x000fe400018f0eff */
[----:B------:R-:W-:Y:S02]  /*1a20*/  LOP3.LUT R53, R34, 0x1b0, RZ, 0xc0, !PT ;  /* 0x000001b022357812 */ /* 0x000fe400078ec0ff */
[----:B------:R-:W-:Y:S02]  /*1a30*/  LEA R54, P2, R48, R55, 0x1 ;  /* 0x0000003730367211 */ /* 0x000fe400078408ff */
[----:B------:R-:W-:Y:S02]  /*1a40*/  LOP3.LUT R35, R53, 0x40, R60, 0xf8, !PT ;  /* 0x0000004035237812 */ /* 0x000fe400078ef83c */
[----:B0-----:R-:W-:Y:S01]  /*1a50*/  FMNMX3 R64, R50, -INF , R51, !PT ;  /* 0xff80000032407876 */ /* 0x001fe20007800033 */
[----:B------:R-:W-:Y:S01]  /*1a60*/  IMAD R51, R58, 0x4, R48 ;  /* 0x000000043a337824 */ /* 0x000fe200078e0230 */
[----:B------:R-:W-:-:S03]  /*1a70*/  PRMT R60, RZ, 0x7610, R60 ;  /* 0x00007610ff3c7816 */ /* 0x000fc6000000003c */
[----:B------:R-:W-:Y:S01]  /*1a80*/  FADD R21, -R64, -INF ;  /* 0xff80000040157421 */ /* 0x000fe20000000100 */
[----:B------:R-:W-:Y:S01]  /*1a90*/  IMAD R58, R58, 0x4, R51 ;  /* 0x000000043a3a7824 */ /* 0x000fe200078e0233 */
[-C--:B------:R-:W-:Y:S02]  /*1aa0*/  LEA R52, P3, R51, R55.reuse, 0x1 ;  /* 0x0000003733347211 */ /* 0x080fe400078608ff */
[----:B------:R-:W-:Y:S02]  /*1ab0*/  FMUL R21, R21, 1.4426950216293334961 ;  /* 0x3fb8aa3b15157820 */ /* 0x000fe40000400000 */
[----:B------:R-:W-:Y:S02]  /*1ac0*/  LEA R50, P4, R58, R55, 0x1 ;  /* 0x000000373a327211 */ /* 0x000fe400078808ff */
[-C--:B------:R-:W-:Y:S01]  /*1ad0*/  LEA.HI.X.SX32 R55, R48, R62.reuse, 0x1, P2 ;  /* 0x0000003e30377211 */ /* 0x080fe200010f0eff */
[----:B------:R-:W-:Y:S01]  /*1ae0*/  VIADD R48, R35, UR8 ;  /* 0x0000000823307c36 */ /* 0x000fe20008000000 */
[----:B------:R-:W1:Y:S01]  /*1af0*/  MUFU.EX2 R21, R21 ;  /* 0x0000001500157308 */ /* 0x000e620000000800 */
[----:B------:R-:W-:-:S02]  /*1b00*/  LEA.HI.X.SX32 R53, R51, R62, 0x1, P3 ;  /* 0x0000003e33357211 */ /* 0x000fc400018f0eff */
[----:B------:R-:W-:Y:S02]  /*1b10*/  LEA.HI.X.SX32 R51, R58, R62, 0x1, P4 ;  /* 0x0000003e3a337211 */ /* 0x000fe400020f0eff */
[----:B------:R-:W-:Y:S01]  /*1b20*/  PRMT R62, RZ, 0x7610, R62 ;  /* 0x00007610ff3e7816 */ /* 0x000fe2000000003e */
[----:B-1----:R0:W-:Y:S01]  /*1b30*/  STSM.16.M88 [R48+0x1000], R21 ;  /* 0x0010001530007844 */ /* 0x0021e20000000000 */
[----:B------:R-:W-:Y:S01]  /*1b40*/  BAR.SYNC.DEFER_BLOCKING 0x0 ;  /* 0x0000000000007b1d */ /* 0x000fe20000010000 */
[----:B------:R-:W-:-:S05]  /*1b50*/  PRMT R35, RZ, 0x7610, R35 ;  /* 0x00007610ff237816 */ /* 0x000fca0000000023 */
[----:B------:R-:W2:Y:S04]  /*1b60*/  @P0 LDG.E.U16 R60, desc[UR18][R56.64] ;  /* 0x00000012383c0981 */ /* 0x000ea8000c1e1500 */
[----:B------:R-:W3:Y:S04]  /*1b70*/  @P0 LDG.E.U16 R62, desc[UR18][R52.64] ;  /* 0x00000012343e0981 */ /* 0x000ee8000c1e1500 */
[----:B------:R-:W4:Y:S04]  /*1b80*/  @P0 LDG.E.U16 R67, desc[UR18][R54.64] ;  /* 0x0000001236430981 */ /* 0x000f28000c1e1500 */
[----:B------:R-:W5:Y:S01]  /*1b90*/  @P0 LDG.E.U16 R35, desc[UR18][R50.64] ;  /* 0x0000001232230981 */ /* 0x000f62000c1e1500 */
[--C-:B------:R-:W-:Y:S01]  /*1ba0*/  FADD R58, R6, -R64.reuse ;  /* 0x80000040063a7221 */ /* 0x100fe20000000000 */
[--C-:B------:R-:W-:Y:S01]  /*1bb0*/  FADD R65, R65, -R64.reuse ;  /* 0x8000004041417221 */ /* 0x100fe20000000000 */
[--C-:B------:R-:W-:Y:S01]  /*1bc0*/  FADD R63, R63, -R64.reuse ;  /* 0x800000403f3f7221 */ /* 0x100fe20000000000 */
[--C-:B------:R-:W-:Y:S01]  /*1bd0*/  FADD R49, R49, -R64.reuse ;  /* 0x8000004031317221 */ /* 0x100fe20000000000 */
[----:B------:R-:W-:Y:S01]  /*1be0*/  FMUL R66, R58, 1.4426950216293334961 ;  /* 0x3fb8aa3b3a427820 */ /* 0x000fe20000400000 */
[--C-:B------:R-:W-:Y:S01]  /*1bf0*/  FADD R58, R7, -R64.reuse ;  /* 0x80000040073a7221 */ /* 0x100fe20000000000 */
[----:B------:R-:W-:Y:S01]  /*1c00*/  FMUL R65, R65, 1.4426950216293334961 ;  /* 0x3fb8aa3b41417820 */ /* 0x000fe20000400000 */
[----:B------:R-:W-:Y:S01]  /*1c10*/  FMUL R63, R63, 1.4426950216293334961 ;  /* 0x3fb8aa3b3f3f7820 */ /* 0x000fe20000400000 */
[----:B------:R-:W-:Y:S01]  /*1c20*/  MUFU.EX2 R7, R66 ;  /* 0x0000004200077308 */ /* 0x000fe20000000800 */
[----:B------:R-:W-:Y:S01]  /*1c30*/  FMUL R68, R58, 1.4426950216293334961 ;  /* 0x3fb8aa3b3a447820 */ /* 0x000fe20000400000 */
[--C-:B------:R-:W-:Y:S01]  /*1c40*/  FADD R58, R8, -R64.reuse ;  /* 0x80000040083a7221 */ /* 0x100fe20000000000 */
[----:B------:R-:W-:Y:S01]  /*1c50*/  FMUL R71, R49, 1.4426950216293334961 ;  /* 0x3fb8aa3b31477820 */ /* 0x000fe20000400000 */
[--C-:B------:R-:W-:Y:S01]  /*1c60*/  FADD R49, R22, -R64.reuse ;  /* 0x8000004016317221 */ /* 0x100fe20000000000 */
[--C-:B------:R-:W-:Y:S01]  /*1c70*/  FADD R4, R4, -R64.reuse ;  /* 0x8000004004047221 */ /* 0x100fe20000000000 */
[----:B------:R-:W-:Y:S01]  /*1c80*/  FMUL R69, R58, 1.4426950216293334961 ;  /* 0x3fb8aa3b3a457820 */ /* 0x000fe20000400000 */
[--C-:B------:R-:W-:Y:S01]  /*1c90*/  FADD R58, R9, -R64.reuse ;  /* 0x80000040093a7221 */ /* 0x100fe20000000000 */
[----:B------:R1:W-:Y:S01]  /*1ca0*/  MUFU.EX2 R6, R65 ;  /* 0x0000004100067308 */ /* 0x0003e20000000800 */
        /* <DEDUP_REMOVED lines=8> */
[----:B-1----:R-:W-:Y:S01]  /*1d30*/  FMUL R65, R58, 1.4426950216293334961 ;  /* 0x3fb8aa3b3a417820 */ /* 0x002fe20000400000 */
[--C-:B------:R-:W-:Y:S01]  /*1d40*/  FADD R58, R11, -R64.reuse ;  /* 0x800000400b3a7221 */ /* 0x100fe20000000000 */
[----:B------:R-:W-:Y:S01]  /*1d50*/  FMUL R27, R27, 1.4426950216293334961 ;  /* 0x3fb8aa3b1b1b7820 */ /* 0x000fe20000400000 */
[----:B------:R-:W-:Y:S01]  /*1d60*/  FMUL R28, R28, 1.4426950216293334961 ;  /* 0x3fb8aa3b1c1c7820 */ /* 0x000fe20000400000 */
[--C-:B------:R-:W-:Y:S01]  /*1d70*/  FADD R29, R29, -R64.reuse ;  /* 0x800000401d1d7221 */ /* 0x100fe20000000000 */
[----:B------:R-:W-:Y:S01]  /*1d80*/  FMUL R66, R58, 1.4426950216293334961 ;  /* 0x3fb8aa3b3a427820 */ /* 0x000fe20000400000 */
[--C-:B------:R-:W-:Y:S01]  /*1d90*/  FADD R58, R12, -R64.reuse ;  /* 0x800000400c3a7221 */ /* 0x100fe20000000000 */
[----:B------:R1:W-:Y:S01]  /*1da0*/  MUFU.EX2 R9, R69 ;  /* 0x0000004500097308 */ /* 0x0003e20000000800 */
[----:B------:R-:W-:Y:S01]  /*1db0*/  FMUL R29, R29, 1.4426950216293334961 ;  /* 0x3fb8aa3b1d1d7820 */ /* 0x000fe20000400000 */
[--C-:B------:R-:W-:Y:S01]  /*1dc0*/  FADD R30, R30, -R64.reuse ;  /* 0x800000401e1e7221 */ /* 0x100fe20000000000 */
[----:B0-----:R-:W-:Y:S01]  /*1dd0*/  FMUL R68, R58, 1.4426950216293334961 ;  /* 0x3fb8aa3b3a447820 */ /* 0x001fe20000400000 */
        /* <DEDUP_REMOVED lines=9> */
[----:B------:R-:W-:Y:S01]  /*1e70*/  FADD R33, R33, -R64 ;  /* 0x8000004021217221 */ /* 0x000fe20000000000 */
[----:B------:R-:W-:-:S02]  /*1e80*/  UIADD3 UR11, UPT, UPT, UR6, 0x50, URZ ;  /* 0x00000050060b7890 */ /* 0x000fc4000fffe0ff */
[----:B------:R-:W1:Y:S01]  /*1e90*/  MUFU.EX2 R63, R63 ;  /* 0x0000003f003f7308 */ /* 0x000e620000000800 */
[----:B0-----:R-:W-:Y:S01]  /*1ea0*/  FMUL R70, R58, 1.4426950216293334961 ;  /* 0x3fb8aa3b3a467820 */ /* 0x001fe20000400000 */
[----:B------:R-:W-:Y:S01]  /*1eb0*/  FADD R58, R15, -R64 ;  /* 0x800000400f3a7221 */ /* 0x000fe20000000000 */
[----:B------:R-:W-:Y:S01]  /*1ec0*/  FMUL R33, R33, 1.4426950216293334961 ;  /* 0x3fb8aa3b21217820 */ /* 0x000fe20000400000 */
[----:B------:R-:W-:-:S04]  /*1ed0*/  UIADD3 UR12, UPT, UPT, UR16, UR11, URZ ;  /* 0x0000000b100c7290 */ /* 0x000fc8000fffe0ff */
[----:B------:R0:W1:Y:S01]  /*1ee0*/  MUFU.EX2 R11, R65 ;  /* 0x00000041000b7308 */ /* 0x0000620000000800 */
[----:B------:R-:W-:-:S07]  /*1ef0*/  ULEA UR12, UR17, UR12, 0x12 ;  /* 0x0000000c110c7291 */ /* 0x000fce000f8e90ff */
[----:B------:R1:W1:Y:S01]  /*1f00*/  MUFU.EX2 R12, R66 ;  /* 0x00000042000c7308 */ /* 0x0002620000000800 */
[----:B0-----:R-:W-:Y:S01]  /*1f10*/  FMUL R65, R58, 1.4426950216293334961 ;  /* 0x3fb8aa3b3a417820 */ /* 0x001fe20000400000 */
[----:B------:R-:W-:-:S06]  /*1f20*/  FADD R58, R16, -R64 ;  /* 0x80000040103a7221 */ /* 0x000fcc0000000000 */
[----:B------:R0:W0:Y:S01]  /*1f30*/  MUFU.EX2 R13, R68 ;  /* 0x00000044000d7308 */ /* 0x0000220000000800 */
[----:B-1----:R-:W-:Y:S01]  /*1f40*/  FMUL R66, R58, 1.4426950216293334961 ;  /* 0x3fb8aa3b3a427820 */ /* 0x002fe20000400000 */
[----:B------:R-:W-:-:S06]  /*1f50*/  FADD R58, R17, -R64 ;  /* 0x80000040113a7221 */ /* 0x000fcc0000000000 */
[----:B------:R-:W-:Y:S01]  /*1f60*/  MUFU.EX2 R22, R71 ;  /* 0x0000004700167308 */ /* 0x000fe20000000800 */
[----:B0-----:R-:W-:Y:S01]  /*1f70*/  FMUL R68, R58, 1.4426950216293334961 ;  /* 0x3fb8aa3b3a447820 */ /* 0x001fe20000400000 */
[----:B------:R-:W-:-:S06]  /*1f80*/  FADD R58, R18, -R64 ;  /* 0x80000040123a7221 */ /* 0x000fcc0000000000 */
[----:B------:R0:W-:Y:S08]  /*1f90*/  MUFU.EX2 R18, R68 ;  /* 0x0000004400127308 */ /* 0x0001f00000000800 */
[----:B------:R1:W1:Y:S01]  /*1fa0*/  MUFU.EX2 R14, R69 ;  /* 0x00000045000e7308 */ /* 0x0002620000000800 */
[----:B0-----:R-:W-:-:S04]  /*1fb0*/  FADD R68, R63, R6 ;  /* 0x000000063f447221 */ /* 0x001fc80000000000 */
[----:B------:R-:W-:-:S03]  /*1fc0*/  FADD R73, R7, R68 ;  /* 0x0000004407497221 */ /* 0x000fc60000000000 */
[----:B------:R0:W0:Y:S01]  /*1fd0*/  MUFU.EX2 R15, R70 ;  /* 0x00000046000f7308 */ /* 0x0000220000000800 */
[----:B------:R-:W-:Y:S01]  /*1fe0*/  FADD R68, R8, R73 ;  /* 0x0000004908447221 */ /* 0x000fe20000000000 */
[----:B-1----:R-:W-:Y:S01]  /*1ff0*/  FMUL R69, R58, 1.4426950216293334961 ;  /* 0x3fb8aa3b3a457820 */ /* 0x002fe20000400000 */
[----:B------:R-:W-:Y:S02]  /*2000*/  FADD R58, R19, -R64 ;  /* 0x80000040133a7221 */ /* 0x000fe40000000000 */
[----:B------:R-:W-:-:S03]  /*2010*/  FADD R71, R9, R68 ;  /* 0x0000004409477221 */ /* 0x000fc60000000000 */
[----:B------:R-:W1:Y:S01]  /*2020*/  MUFU.EX2 R16, R65 ;  /* 0x0000004100107308 */ /* 0x000e620000000800 */
[----:B------:R-:W-:Y:S01]  /*2030*/  FADD R68, R10, R71 ;  /* 0x000000470a447221 */ /* 0x000fe20000000000 */
[----:B0-----:R-:W-:Y:S01]  /*2040*/  FMUL R70, R58, 1.4426950216293334961 ;  /* 0x3fb8aa3b3a467820 */ /* 0x001fe20000400000 */
[----:B------:R-:W-:Y:S02]  /*2050*/  FADD R58, R20, -R64 ;  /* 0x80000040143a7221 */ /* 0x000fe40000000000 */
[----:B------:R-:W-:Y:S02]  /*2060*/  FADD R71, R11, R68 ;  /* 0x000000440b477221 */ /* 0x000fe40000000000 */
[----:B------:R-:W-:Y:S01]  /*2070*/  FMUL R58, R58, 1.4426950216293334961 ;  /* 0x3fb8aa3b3a3a7820 */ /* 0x000fe20000400000 */
[----:B------:R-:W0:Y:S01]  /*2080*/  MUFU.EX2 R17, R66 ;  /* 0x0000004200117308 */ /* 0x000e220000000800 */
[----:B------:R-:W-:-:S04]  /*2090*/  FADD R68, R12, R71 ;  /* 0x000000470c447221 */ /* 0x000fc80000000000 */
[----:B------:R-:W-:-:S03]  /*20a0*/  FADD R71, R13, R68 ;  /* 0x000000440d477221 */ /* 0x000fc60000000000 */
[----:B------:R0:W-:Y:S01]  /*20b0*/  MUFU.EX2 R65, R58 ;  /* 0x0000003a00417308 */ /* 0x0001e20000000800 */
[----:B------:R-:W-:-:S04]  /*20c0*/  FADD R68, R14, R71 ;  /* 0x000000470e447221 */ /* 0x000fc80000000000 */
[----:B------:R-:W-:-:S03]  /*20d0*/  FADD R71, R15, R68 ;  /* 0x000000440f477221 */ /* 0x000fc60000000000 */
[----:B------:R-:W1:Y:S01]  /*20e0*/  MUFU.EX2 R19, R69 ;  /* 0x0000004500137308 */ /* 0x000e620000000800 */
[----:B0-----:R-:W-:Y:S01]  /*20f0*/  FMUL R58, R4, 1.4426950216293334961 ;  /* 0x3fb8aa3b043a7820 */ /* 0x001fe20000400000 */
[----:B------:R-:W-:Y:S01]  /*2100*/  FADD R4, R23, -R64 ;  /* 0x8000004017047221 */ /* 0x000fe20000000000 */
[----:B-1----:R-:W-:-:S05]  /*2110*/  FADD R68, R16, R71 ;  /* 0x0000004710447221 */ /* 0x002fca0000000000 */
[----:B------:R0:W-:Y:S08]  /*2120*/  MUFU.EX2 R66, R49 ;  /* 0x0000003100427308 */ /* 0x0001f00000000800 */
[----:B------:R-:W1:Y:S01]  /*2130*/  MUFU.EX2 R20, R70 ;  /* 0x0000004600147308 */ /* 0x000e620000000800 */
[----:B0-----:R-:W-:Y:S01]  /*2140*/  FMUL R49, R4, 1.4426950216293334961 ;  /* 0x3fb8aa3b04317820 */ /* 0x001fe20000400000 */
[----:B------:R-:W-:-:S06]  /*2150*/  FADD R4, R24, -R64 ;  /* 0x8000004018047221 */ /* 0x000fcc0000000000 */
[----:B------:R0:W-:Y:S08]  /*2160*/  MUFU.EX2 R24, R49 ;  /* 0x0000003100187308 */ /* 0x0001f00000000800 */
[----:B------:R1:W1:Y:S01]  /*2170*/  MUFU.EX2 R69, R5 ;  /* 0x0000000500457308 */ /* 0x0002620000000800 */
[----:B0-----:R-:W-:-:S04]  /*2180*/  FADD R49, R17, R68 ;  /* 0x0000004411317221 */ /* 0x001fc80000000000 */
[----:B------:R-:W-:Y:S01]  /*2190*/  FADD R70, R18, R49 ;  /* 0x0000003112467221 */ /* 0x000fe20000000000 */
[----:B------:R-:W-:Y:S02]  /*21a0*/  LOP3.LUT R49, R34, 0x1f0, RZ, 0xc0, !PT ;  /* 0x000001f022317812 */ /* 0x000fe400078ec0ff */
[----:B------:R0:W0:Y:S01]  /*21b0*/  MUFU.EX2 R23, R58 ;  /* 0x0000003a00177308 */ /* 0x0000220000000800 */
[----:B-1----:R-:W-:Y:S01]  /*21c0*/  FMUL R5, R4, 1.4426950216293334961 ;  /* 0x3fb8aa3b04057820 */ /* 0x002fe20000400000 */
[----:B------:R-:W-:-:S06]  /*21d0*/  FADD R4, R25, -R64 ;  /* 0x8000004019047221 */ /* 0x000fcc0000000000 */
[----:B------:R1:W0:Y:S02]  /*21e0*/  MUFU.EX2 R25, R5 ;  /* 0x0000000500197308 */ /* 0x0002240000000800 */
[----:B0-----:R-:W-:Y:S01]  /*21f0*/  FMUL R58, R4, 1.4426950216293334961 ;  /* 0x3fb8aa3b043a7820 */ /* 0x001fe20000400000 */
[----:B------:R-:W-:-:S04]  /*2200*/  FADD R4, R26, -R64 ;  /* 0x800000401a047221 */ /* 0x000fc80000000000 */
[----:B------:R-:W-:Y:S01]  /*2210*/  FMUL R4, R4, 1.4426950216293334961 ;  /* 0x3fb8aa3b04047820 */ /* 0x000fe20000400000 */
[----:B------:R0:W0:Y:S01]  /*2220*/  MUFU.EX2 R26, R58 ;  /* 0x0000003a001a7308 */ /* 0x0000220000000800 */
[----:B-1----:R-:W-:Y:S02]  /*2230*/  FADD R5, R19, R70 ;  /* 0x0000004613057221 */ /* 0x002fe40000000000 */
[----:B------:R1:W1:Y:S05]  /*2240*/  LDSM.16.M88 R70, [R49+UR8+0x1000] ;  /* 0x001000083146783b */ /* 0x00026a0008000000 */
[----:B------:R0:W1:Y:S02]  /*2250*/  MUFU.EX2 R68, R4 ;  /* 0x0000000400447308 */ /* 0x0000640000000800 */
[----:B0-----:R-:W-:-:S04]  /*2260*/  FADD R58, R20, R5 ;  /* 0x00000005143a7221 */ /* 0x001fc80000000000 */
[----:B------:R-:W-:Y:S02]  /*2270*/  FADD R5, R65, R58 ;  /* 0x0000003a41057221 */ /* 0x000fe40000000000 */
[----:B------:R-:W0:Y:S02]  /*2280*/  MUFU.EX2 R27, R27 ;  /* 0x0000001b001b7308 */ /* 0x000e240000000800 */
[----:B------:R-:W-:Y:S01]  /*2290*/  FADD R5, R22, R5 ;  /* 0x0000000516057221 */ /* 0x000fe20000000000 */
[----:B------:R-:W-:-:S03]  /*22a0*/  LOP3.LUT R4, R0, 0xc0, RZ, 0xc0, !PT ;  /* 0x000000c000047812 */ /* 0x000fc600078ec0ff */
[----:B------:R-:W-:Y:S01]  /*22b0*/  FADD R58, R66, R5 ;  /* 0x00000005423a7221 */ /* 0x000fe20000000000 */
[----:B------:R-:W-:Y:S01]  /*22c0*/  SHF.R.U32.HI R4, RZ, 0x2, R4 ;  /* 0x00000002ff047819 */ /* 0x000fe20000011604 */
[----:B------:R-:W0:Y:S02]  /*22d0*/  MUFU.EX2 R28, R28 ;  /* 0x0000001c001c7308 */ /* 0x000e240000000800 */
[----:B------:R-:W-:Y:S01]  /*22e0*/  FADD R58, R69, R58 ;  /* 0x0000003a453a7221 */ /* 0x000fe20000000000 */
[----:B------:R-:W-:Y:S01]  /*22f0*/  LOP3.LUT R59, R4, 0x1fe, R59, 0x78, !PT ;  /* 0x000001fe043b7812 */ /* 0x000fe200078e783b */
[----:B------:R-:W-:Y:S02]  /*2300*/  BAR.SYNC.DEFER_BLOCKING 0x0 ;  /* 0x0000000000007b1d */ /* 0x000fe40000010000 */
[----:B------:R-:W-:Y:S01]  /*2310*/  FADD R5, R23, R58 ;  /* 0x0000003a17057221 */ /* 0x000fe20000000000 */
[----:B------:R-:W-:-:S03]  /*2320*/  LOP3.LUT R58, R59, 0x40, RZ, 0x3c, !PT ;  /* 0x000000403b3a7812 */ /* 0x000fc600078e3cff */
[----:B------:R-:W-:Y:S01]  /*2330*/  FADD R4, R24, R5 ;  /* 0x0000000518047221 */ /* 0x000fe20000000000 */
[----:B------:R-:W0:Y:S03]  /*2340*/  MUFU.EX2 R29, R29 ;  /* 0x0000001d001d7308 */ /* 0x000e260000000800 */
[----:B------:R-:W-:-:S04]  /*2350*/  FADD R5, R25, R4 ;  /* 0x0000000419057221 */ /* 0x000fc80000000000 */
[----:B------:R-:W-:Y:S01]  /*2360*/  FADD R5, R26, R5 ;  /* 0x000000051a057221 */ /* 0x000fe20000000000 */
[----:B------:R-:W0:Y:S03]  /*2370*/  MUFU.EX2 R30, R30 ;  /* 0x0000001e001e7308 */ /* 0x000e260000000800 */
[----:B-1----:R-:W-:-:S04]  /*2380*/  FADD R4, R68, R5 ;  /* 0x0000000544047221 */ /* 0x002fc80000000000 */
[----:B0-----:R-:W-:Y:S01]  /*2390*/  FADD R5, R27, R4 ;  /* 0x000000041b057221 */ /* 0x001fe20000000000 */
[----:B------:R-:W0:Y:S01]  /*23a0*/  MUFU.EX2 R71, R32 ;  /* 0x0000002000477308 */ /* 0x000e220000000800 */
[----:B------:R-:W-:Y:S02]  /*23b0*/  F2FP.F16.F32.PACK_AB R4, R6, R63 ;  /* 0x0000003f0604723e */ /* 0x000fe400000000ff */
[----:B------:R-:W-:Y:S01]  /*23c0*/  FADD R34, R28, R5 ;  /* 0x000000051c227221 */ /* 0x000fe20000000000 */
[----:B------:R-:W-:Y:S02]  /*23d0*/  F2FP.F16.F32.PACK_AB R5, R8, R7 ;  /* 0x000000070805723e */ /* 0x000fe400000000ff */
[----:B------:R-:W-:Y:S01]  /*23e0*/  F2FP.F16.F32.PACK_AB R8, R14, R13 ;  /* 0x0000000d0e08723e */ /* 0x000fe200000000ff */
[----:B------:R-:W-:Y:S01]  /*23f0*/  FADD R63, R29, R34 ;  /* 0x000000221d3f7221 */ /* 0x000fe20000000000 */
[----:B------:R-:W1:Y:S01]  /*2400*/  MUFU.EX2 R31, R31 ;  /* 0x0000001f001f7308 */ /* 0x000e620000000800 */
[----:B------:R-:W-:-:S02]  /*2410*/  F2FP.F16.F32.PACK_AB R6, R10, R9 ;  /* 0x000000090a06723e */ /* 0x000fc400000000ff */
[----:B------:R-:W-:Y:S01]  /*2420*/  FADD R14, R30, R63 ;  /* 0x0000003f1e0e7221 */ /* 0x000fe20000000000 */
[----:B------:R-:W-:Y:S02]  /*2430*/  F2FP.F16.F32.PACK_AB R9, R16, R15 ;  /* 0x0000000f1009723e */ /* 0x000fe400000000ff */
[----:B------:R-:W-:Y:S02]  /*2440*/  F2FP.F16.F32.PACK_AB R10, R18, R17 ;  /* 0x00000011120a723e */ /* 0x000fe400000000ff */
[----:B------:R-:W1:Y:S01]  /*2450*/  MUFU.EX2 R32, R33 ;  /* 0x0000002100207308 */ /* 0x000e620000000800 */
[----:B0-----:R-:W-:Y:S01]  /*2460*/  FADD R16, R71, R14 ;  /* 0x0000000e47107221 */ /* 0x001fe20000000000 */
[----:B------:R-:W-:Y:S02]  /*2470*/  F2FP.F16.F32.PACK_AB R7, R12, R11 ;  /* 0x0000000b0c07723e */ /* 0x000fe400000000ff */
[----:B------:R-:W-:Y:S02]  /*2480*/  F2FP.F16.F32.PACK_AB R11, R20, R19 ;  /* 0x00000013140b723e */ /* 0x000fe400000000ff */
[----:B------:R-:W-:-:S02]  /*2490*/  F2FP.F16.F32.PACK_AB R14, R24, R23 ;  /* 0x00000017180e723e */ /* 0x000fc400000000ff */
[----:B------:R-:W-:Y:S01]  /*24a0*/  F2FP.F16.F32.PACK_AB R12, R22, R65 ;  /* 0x00000041160c723e */ /* 0x000fe200000000ff */
[----:B-1----:R-:W-:Y:S01]  /*24b0*/  FADD R17, R31, R16 ;  /* 0x000000101f117221 */ /* 0x002fe20000000000 */
[----:B------:R-:W-:Y:S02]  /*24c0*/  F2FP.F16.F32.PACK_AB R13, R69, R66 ;  /* 0x00000042450d723e */ /* 0x000fe400000000ff */
[----:B------:R-:W-:Y:S02]  /*24d0*/  F2FP.F16.F32.PACK_AB R15, R26, R25 ;  /* 0x000000191a0f723e */ /* 0x000fe400000000ff */
[----:B------:R-:W-:Y:S02]  /*24e0*/  F2FP.F16.F32.PACK_AB R16, R27, R68 ;  /* 0x000000441b10723e */ /* 0x000fe400000000ff */
[----:B------:R-:W-:Y:S01]  /*24f0*/  F2FP.F16.F32.PACK_AB R18, R71, R30 ;  /* 0x0000001e4712723e */ /* 0x000fe200000000ff */
[----:B------:R-:W-:Y:S01]  /*2500*/  FADD R20, R32, R17 ;  /* 0x0000001120147221 */ /* 0x000fe20000000000 */
[----:B------:R-:W-:-:S02]  /*2510*/  F2FP.F16.F32.PACK_AB R17, R29, R28 ;  /* 0x0000001c1d11723e */ /* 0x000fc400000000ff */
[----:B------:R-:W-:Y:S02]  /*2520*/  F2FP.F16.F32.PACK_AB R19, R32, R31 ;  /* 0x0000001f2013723e */ /* 0x000fe400000000ff */
[----:B------:R0:W1:Y:S04]  /*2530*/  SHFL.BFLY PT, R23, R20, 0x10, 0x1f ;  /* 0x0e001f0014177f89 */ /* 0x00006800000e0000 */
[----:B--2---:R0:W-:Y:S04]  /*2540*/  STS.U16 [R59+UR8+0x1000], R60 ;  /* 0x0010003c3b007988 */ /* 0x0041e80008000408 */
[----:B---3--:R0:W-:Y:S04]  /*2550*/  STS.U16 [R59+UR8+0x1400], R62 ;  /* 0x0014003e3b007988 */ /* 0x0081e80008000408 */
[----:B----4-:R0:W-:Y:S04]  /*2560*/  STS.U16 [R58+UR8+0x1200], R67 ;  /* 0x001200433a007988 */ /* 0x0101e80008000408 */
[----:B-----5:R0:W-:Y:S01]  /*2570*/  STS.U16 [R58+UR8+0x1600], R35 ;  /* 0x001600233a007988 */ /* 0x0201e20008000408 */
[----:B------:R-:W-:Y:S05]  /*2580*/  @!P0 BRA `(.L_x_9) ;  /* 0x0000000000088947 */ /* 0x000fea0003800000 */
[----:B------:R2:W-:Y:S01]  /*2590*/  STTM.16dp32bit_t0_t15.x16 tmem[UR12], R4 ;  /* 0x00000004000079ed */ /* 0x0005e20008a0000c */
[----:B------:R2:W-:Y:S02]  /*25a0*/  STTM.16dp32bit_t16_t31.x16 tmem[UR12+0x10], R4 ;  /* 0x00001004000079ed */ /* 0x0005e40008a2000c */
.L_x_9:
[----:B------:R-:W3:Y:S02]  /*25b0*/  FENCE.VIEW.ASYNC.T ;  /* 0x00000000000073c6 */ /* 0x000ee40000000200 */
[----:B---3--:R-:W-:Y:S06]  /*25c0*/  BAR.SYNC.DEFER_BLOCKING 0x0 ;  /* 0x0000000000007b1d */ /* 0x008fec0000010000 */
[----:B--2---:R-:W2:Y:S01]  /*25d0*/  LDTM.x8 R4, tmem[UR9] ;  /* 0x00000009000479ee */ /* 0x004ea200081c0000 */
[----:B------:R-:W-:Y:S01]  /*25e0*/  NOP ;  /* 0x0000000000007918 */ /* 0x000fe20000000000 */
[----:B------:R-:W-:Y:S05]  /*25f0*/  @!P0 BRA `(.L_x_10) ;  /* 0x0000000000248947 */ /* 0x000fea0003800000 */
[C---:B--2---:R-:W-:Y:S01]  /*2600*/  FMUL R4, R70.reuse, R4 ;  /* 0x0000000446047220 */ /* 0x044fe20000400000 */
[C---:B------:R-:W-:Y:S01]  /*2610*/  FMUL R5, R70.reuse, R5 ;  /* 0x0000000546057220 */ /* 0x040fe20000400000 */
[C---:B------:R-:W-:Y:S01]  /*2620*/  FMUL R6, R70.reuse, R6 ;  /* 0x0000000646067220 */ /* 0x040fe20000400000 */
[C---:B------:R-:W-:Y:S01]  /*2630*/  FMUL R7, R70.reuse, R7 ;  /* 0x0000000746077220 */ /* 0x040fe20000400000 */
[C---:B------:R-:W-:Y:S01]  /*2640*/  FMUL R8, R70.reuse, R8 ;  /* 0x0000000846087220 */ /* 0x040fe20000400000 */
[C---:B------:R-:W-:Y:S01]  /*2650*/  FMUL R9, R70.reuse, R9 ;  /* 0x0000000946097220 */ /* 0x040fe20000400000 */
[C---:B------:R-:W-:Y:S01]  /*2660*/  FMUL R10, R70.reuse, R10 ;  /* 0x0000000a460a7220 */ /* 0x040fe20000400000 */
[----:B------:R-:W-:-:S04]  /*2670*/  FMUL R11, R70, R11 ;  /* 0x0000000b460b7220 */ /* 0x000fc80000400000 */
[----:B------:R3:W-:Y:S03]  /*2680*/  STTM.x8 tmem[UR9], R4 ;  /* 0x00000004000079ed */ /* 0x0007e600081c0009 */
.L_x_10:
[----:B--2---:R-:W2:Y:S02]  /*2690*/  FENCE.VIEW.ASYNC.T ;  /* 0x00000000000073c6 */ /* 0x004ea40000000200 */
[----:B--2---:R-:W-:Y:S01]  /*26a0*/  BAR.SYNC.DEFER_BLOCKING 0x0 ;  /* 0x0000000000007b1d */ /* 0x004fe20000010000 */
[----:B01----:R-:W-:Y:S01]  /*26b0*/  FADD R20, R20, R23 ;  /* 0x0000001714147221 */ /* 0x003fe20000000000 */
[----:B------:R-:W-:Y:S01]  /*26c0*/  UIADD3 UR16, UPT, UPT, UR8, 0x2800, URZ ;  /* 0x0000280008107890 */ /* 0x000fe2000fffe0ff */
[----:B------:R-:W-:Y:S02]  /*26d0*/  FSEL R64, R64, -INF , P0 ;  /* 0xff80000040407808 */ /* 0x000fe40000000000 */
[----:B------:R-:W-:-:S05]  /*26e0*/  FADD R20, R21, R20 ;  /* 0x0000001415147221 */ /* 0x000fca0000000000 */
[----:B------:R-:W-:Y:S01]  /*26f0*/  FSEL R60, R20, 1, P0 ;  /* 0x3f800000143c7808 */ /* 0x000fe20000000000 */
[----:B------:R0:W-:Y:S06]  /*2700*/  MEMBAR.ALL.CTA ;  /* 0x0000000000007992 */ /* 0x0001ec0000008000 */
[----:B0-----:R-:W0:Y:S02]  /*2710*/  FENCE.VIEW.ASYNC.S ;  /* 0x00000000000073c6 */ /* 0x001e240000000000 */
[----:B0-----:R-:W-:Y:S06]  /*2720*/  BAR.SYNC.DEFER_BLOCKING 0x0 ;  /* 0x0000000000007b1d */ /* 0x001fec0000010000 */
[----:B------:R-:W-:Y:S05]  /*2730*/  @!P1 BRA `(.L_x_11) ;  /* 0x0000000000889947 */ /* 0x000fea0003800000 */
[----:B------:R-:W-:Y:S01]  /*2740*/  UIADD3 UR4, UPT, UPT, UR8, 0x1000, URZ ;  /* 0x0000100008047890 */ /* 0x000fe2000fffe0ff */
[----:B------:R-:W-:Y:S01]  /*2750*/  BSSY.RECONVERGENT B0, `(.L_x_12) ;  /* 0x000001f000007945 */ /* 0x000fe20003800200 */
[----:B------:R-:W-:Y:S02]  /*2760*/  ELECT P0, URZ, PT ;  /* 0x0000000000ff782f */ /* 0x000fe40003800000 */
[----:B------:R-:W-:Y:S02]  /*2770*/  USHF.R.U32.HI UR4, URZ, 0x4, UR4 ;  /* 0x00000004ff047899 */ /* 0x000fe40008011604 */
[----:B------:R-:W-:Y:S02]  /*2780*/  UIADD3 UR5, UPT, UPT, UR6, 0x60, URZ ;  /* 0x0000006006057890 */ /* 0x000fe4000fffe0ff */
[----:B------:R-:W-:Y:S02]  /*2790*/  USGXT.U32 UR14, UR4, 0xe ;  /* 0x0000000e040e789a */ /* 0x000fe40008000000 */
[----:B------:R-:W-:-:S02]  /*27a0*/  UIADD3 UR17, UPT, UPT, UR6, 0x68, URZ ;  /* 0x0000006806117890 */ /* 0x000fc4000fffe0ff */
[----:B------:R-:W-:Y:S01]  /*27b0*/  UIADD3 UR30, UP1, UPT, UR14, 0x2, URZ ;  /* 0x000000020e1e7890 */ /* 0x000fe2000ff3e0ff */
[----:B------:R-:W-:Y:S01]  /*27c0*/  UMOV UR4, URZ ;  /* 0x000000ff00047c82 */ /* 0x000fe20008000000 */
[----:B------:R-:W-:Y:S02]  /*27d0*/  UMOV UR32, 0x0 ;  /* 0x0000000000207882 */ /* 0x000fe40000000000 */
[----:B------:R-:W-:Y:S02]  /*27e0*/  UIADD3.X UR31, UPT, UPT, UR4, 0x40004040, URZ, UP1, !UPT ;  /* 0x40004040041f7890 */ /* 0x000fe40008ffe4ff */
[----:B------:R-:W-:Y:S02]  /*27f0*/  UIADD3 UR4, UPT, UPT, UR6, 0x58, URZ ;  /* 0x0000005806047890 */ /* 0x000fe4000fffe0ff */
[----:B------:R-:W-:Y:S02]  /*2800*/  UIADD3.64 UR26, UPT, UPT, UR30, 0x2, URZ ;  /* 0x000000021e1a7897 */ /* 0x000fe4000fffe0ff */
[----:B------:R-:W-:Y:S01]  /*2810*/  UIADD3.64 UR28, UPT, UPT, UR30, 0x4, URZ ;  /* 0x000000041e1c7897 */ /* 0x000fe2000fffe0ff */
[----:B------:R-:W-:Y:S01]  /*2820*/  UMOV UR33, 0x8040010 ;  /* 0x0804001000217882 */ /* 0x000fe20000000000 */
[----:B------:R-:W-:Y:S01]  /*2830*/  UMOV UR15, 0x40004040 ;  /* 0x40004040000f7882 */ /* 0x000fe20000000000 */
[----:B------:R-:W-:Y:S01]  /*2840*/  UMOV UR34, 0x0 ;  /* 0x0000000000227882 */ /* 0x000fe20000000000 */
[----:B------:R-:W-:Y:S01]  /*2850*/  UMOV UR35, 0x8040010 ;  /* 0x0804001000237882 */ /* 0x000fe20000000000 */
[----:B------:R-:W-:Y:S01]  /*2860*/  UMOV UR36, 0x0 ;  /* 0x0000000000247882 */ /* 0x000fe20000000000 */
[----:B------:R-:W-:Y:S01]  /*2870*/  UMOV UR37, 0x8040010 ;  /* 0x0804001000257882 */ /* 0x000fe20000000000 */
[----:B------:R0:W-:Y:S01]  /*2880*/  UTCHMMA tmem[UR11], gdesc[UR14], tmem[UR6], tmem[UR32], idesc[UR33], UPT ;  /* 0x00ff200e0b0079ea */ /* 0x0001e2000b800006 */
[----:B------:R-:W-:Y:S01]  /*2890*/  UMOV UR38, 0x0 ;  /* 0x0000000000267882 */ /* 0x000fe20000000000 */
[----:B------:R-:W-:Y:S01]  /*28a0*/  UMOV UR39, 0x8040010 ;  /* 0x0804001000277882 */ /* 0x000fe20000000000 */
[----:B------:R0:W-:Y:S01]  /*28b0*/  UTCHMMA tmem[UR4], gdesc[UR30], tmem[UR6], tmem[UR34], idesc[UR35], UPT ;  /* 0x00ff221e040079ea */ /* 0x0001e2000b800006 */
[----:B------:R0:W-:Y:S01]  /*28c0*/  UTCHMMA tmem[UR5], gdesc[UR26], tmem[UR6], tmem[UR36], idesc[UR37], UPT ;  /* 0x00ff241a050079ea */ /* 0x0001e2000b800006 */
[----:B------:R0:W-:Y:S01]  /*28d0*/  UTCHMMA tmem[UR17], gdesc[UR28], tmem[UR6], tmem[UR38], idesc[UR39], UPT ;  /* 0x00ff261c110079ea */ /* 0x0001e2000b800006 */
[----:B------:R-:W-:Y:S05]  /*28e0*/  @!P0 BRA `(.L_x_13) ;  /* 0x0000000000148947 */ /* 0x000fea0003800000 */
[----:B0-----:R-:W-:Y:S01]  /*28f0*/  UMOV UR4, UR16 ;  /* 0x0000001000047c82 */ /* 0x001fe20008000000 */
[----:B------:R-:W-:Y:S02]  /*2900*/  UMOV UR5, URZ ;  /* 0x000000ff00057c82 */ /* 0x000fe40008000000 */
[----:B------:R-:W-:Y:S02]  /*2910*/  UMOV UR4, UR4 ;  /* 0x0000000400047c82 */ /* 0x000fe40008000000 */
[----:B------:R1:W-:Y:S01]  /*2920*/  UTCBAR [UR4], URZ ;  /* 0x000000ff040073e9 */ /* 0x0003e200080000ff */
[----:B------:R-:W-:Y:S02]  /*2930*/  NOP ;  /* 0x0000000000007918 */ /* 0x000fe40000000000 */
.L_x_13:
[----:B01----:R-:W-:Y:S05]  /*2940*/  BSYNC.RECONVERGENT B0 ;  /* 0x0000000000007941 */ /* 0x003fea0003800200 */
.L_x_12:
[----:B------:R-:W-:Y:S05]  /*2950*/  BRA `(.L_x_14) ;  /* 0x0000000000087947 */ /* 0x000fea0003800000 */
.L_x_11:
[----:B------:R-:W-:-:S13]  /*2960*/  ISETP.GE.AND P0, PT, R39, RZ, PT ;  /* 0x000000ff2700720c */ /* 0x000fda0003f06270 */
[----:B------:R-:W-:Y:S05]  /*2970*/  @!P0 BRA `(.L_x_15) ;  /* 0x0000001c00d08947 */ /* 0x000fea0003800000 */
.L_x_14:
[----:B------:R-:W-:Y:S01]  /*2980*/  UIADD3 UR4, UPT, UPT, UR8, 0x2000, URZ ;  /* 0x0000200008047890 */ /* 0x000fe2000fffe0ff */
[----:B------:R-:W-:Y:S01]  /*2990*/  IMAD.SHL.U32 R61, R61, 0x40, RZ ;  /* 0x000000403d3d7824 */ /* 0x000fe200078e00ff */
[----:B------:R-:W-:Y:S01]  /*29a0*/  USHF.L.U32 UR22, UR13, 0x6, URZ ;  /* 0x000000060d167899 */ /* 0x000fe200080006ff */
[----:B------:R-:W-:Y:S01]  /*29b0*/  IMAD.MOV.U32 R66, RZ, RZ, RZ ;  /* 0x000000ffff427224 */ /* 0x000fe200078e00ff */
[----:B------:R-:W-:Y:S01]  /*29c0*/  USHF.R.U32.HI UR4, URZ, 0x4, UR4 ;  /* 0x00000004ff047899 */ /* 0x000fe20008011604 */
[----:B------:R-:W-:Y:S01]  /*29d0*/  IMAD.MOV.U32 R62, RZ, RZ, -0x40 ;  /* 0xffffffc0ff3e7424 */ /* 0x000fe200078e00ff */
[----:B------:R-:W-:Y:S01]  /*29e0*/  USHF.R.U32.HI UR5, URZ, 0x4, UR8 ;  /* 0x00000004ff057899 */ /* 0x000fe20008011608 */
[----:B------:R-:W-:Y:S01]  /*29f0*/  IMAD.MOV.U32 R69, RZ, RZ, -0x1 ;  /* 0xffffffffff457424 */ /* 0x000fe200078e00ff */
[----:B------:R-:W-:Y:S01]  /*2a00*/  USGXT.U32 UR21, UR4, 0xe ;  /* 0x0000000e0415789a */ /* 0x000fe20008000000 */
[----:B------:R-:W-:Y:S01]  /*2a10*/  IMAD.MOV.U32 R63, RZ, RZ, RZ ;  /* 0x000000ffff3f7224 */ /* 0x000fe200078e00ff */
[----:B------:R-:W-:Y:S01]  /*2a20*/  USHF.R.U32.HI UR13, URZ, 0x4, UR20 ;  /* 0x00000004ff0d7899 */ /* 0x000fe20008011614 */
[----:B------:R-:W-:Y:S01]  /*2a30*/  IMAD.MOV.U32 R65, RZ, RZ, R61 ;  /* 0x000000ffff417224 */ /* 0x000fe200078e003d */
[----:B------:R-:W-:Y:S01]  /*2a40*/  UIADD3 UR26, UP2, UPT, UR21, 0x2, URZ ;  /* 0x00000002151a7890 */ /* 0x000fe2000ff5e0ff */
[----:B------:R-:W-:Y:S01]  /*2a50*/  IMAD.U32 R67, RZ, RZ, UR22 ;  /* 0x00000016ff437e24 */ /* 0x000fe2000f8e00ff */
[----:B------:R-:W-:Y:S01]  /*2a60*/  UMOV UR4, URZ ;  /* 0x000000ff00047c82 */ /* 0x000fe20008000000 */
[----:B------:R-:W-:-:S02]  /*2a70*/  UISETP.NE.U32.AND UP1, UPT, UR23, URZ, UPT ;  /* 0x000000ff1700728c */ /* 0x000fc4000bf25070 */
[----:B------:R-:W-:Y:S02]  /*2a80*/  UIADD3.X UR27, UPT, UPT, UR4, 0x40004040, URZ, UP2, !UPT ;  /* 0x40004040041b7890 */ /* 0x000fe400097fe4ff */
[----:B------:R-:W-:Y:S01]  /*2a90*/  USGXT.U32 UR4, UR5, 0xe ;  /* 0x0000000e0504789a */ /* 0x000fe20008000000 */
[----:B------:R-:W0:Y:S01]  /*2aa0*/  LDCU UR34, c[0x0][0x3a8] ;  /* 0x00007500ff2277ac */ /* 0x000e220008000800 */
[----:B------:R-:W-:Y:S02]  /*2ab0*/  USGXT.U32 UR13, UR13, 0xe ;  /* 0x0000000e0d0d789a */ /* 0x000fe40008000000 */
[----:B------:R-:W-:Y:S02]  /*2ac0*/  ULOP3.LUT UR24, UR4, 0x800000, URZ, 0xfc, !UPT ;  /* 0x0080000004187892 */ /* 0x000fe4000f8efcff */
[----:B------:R-:W-:Y:S02]  /*2ad0*/  UIADD3.64 UR28, UPT, UPT, UR26, 0x2, URZ ;  /* 0x000000021a1c7897 */ /* 0x000fe4000fffe0ff */
[----:B------:R-:W-:Y:S01]  /*2ae0*/  UIADD3.64 UR30, UPT, UPT, UR26, 0x4, URZ ;  /* 0x000000041a1e7897 */ /* 0x000fe2000fffe0ff */
[----:B------:R-:W-:Y:S01]  /*2af0*/  UMOV UR20, 0x1 ;  /* 0x0000000100147882 */ /* 0x000fe20000000000 */
[----:B------:R-:W-:-:S10]  /*2b00*/  UMOV UR23, UR16 ;  /* 0x0000001000177c82 */ /* 0x000fd40008000000 */
.L_x_20:
[----:B---3--:R-:W-:-:S04]  /*2b10*/  IMAD.WIDE R4, R65, 0x2, R46 ;  /* 0x0000000241047825 */ /* 0x008fc800078e022e */
[C---:B------:R-:W-:Y:S02]  /*2b20*/  IMAD.WIDE R6, R65.reuse, 0x2, R44 ;  /* 0x0000000241067825 */ /* 0x040fe400078e022c */
[----:B------:R1:W2:Y:S02]  /*2b30*/  LDG.E.U16 R4, desc[UR18][R4.64] ;  /* 0x0000001204047981 */ /* 0x0002a4000c1e1500 */
[C---:B------:R-:W-:Y:S02]  /*2b40*/  IMAD.WIDE R8, R65.reuse, 0x2, R42 ;  /* 0x0000000241087825 */ /* 0x040fe400078e022a */
[----:B------:R-:W3:Y:S02]  /*2b50*/  LDG.E.U16 R6, desc[UR18][R6.64] ;  /* 0x0000001206067981 */ /* 0x000ee4000c1e1500 */
[----:B------:R-:W-:Y:S02]  /*2b60*/  IMAD.WIDE R10, R65, 0x2, R40 ;  /* 0x00000002410a7825 */ /* 0x000fe400078e0228 */
[----:B------:R4:W5:Y:S04]  /*2b70*/  LDG.E.U16 R8, desc[UR18][R8.64] ;  /* 0x0000001208087981 */ /* 0x000968000c1e1500 */
[----:B0-----:R0:W5:Y:S01]  /*2b80*/  LDG.E.U16 R10, desc[UR18][R10.64] ;  /* 0x000000120a0a7981 */ /* 0x001162000c1e1500 */
[----:B------:R-:W-:Y:S01]  /*2b90*/  LOP3.LUT P5, RZ, R0, 0xff, RZ, 0xc0, !PT ;  /* 0x000000ff00ff7812 */ /* 0x000fe200078ac0ff */
[----:B------:R-:W-:Y:S01]  /*2ba0*/  UMOV UR4, 0x1 ;  /* 0x0000000100047882 */ /* 0x000fe20000000000 */
[----:B------:R-:W-:Y:S01]  /*2bb0*/  IADD3 R12, P1, PT, R37, R62, RZ ;  /* 0x0000003e250c7210 */ /* 0x000fe20007f3e0ff */
[----:B------:R-:W-:-:S04]  /*2bc0*/  @!UP0 UIADD3 UR4, UPT, UPT, -UR4, 0x100000, URZ ;  /* 0x0010000004048890 */ /* 0x000fc8000fffe1ff */
[----:B------:R-:W-:Y:S02]  /*2bd0*/  @!UP0 USHF.L.U32 UR5, UR4, 0xb, URZ ;  /* 0x0000000b04058899 */ /* 0x000fe400080006ff */
[----:B------:R-:W-:Y:S01]  /*2be0*/  @!UP0 USHF.L.U32 UR4, UR4, 0x1, URZ ;  /* 0x0000000104048899 */ /* 0x000fe200080006ff */
[C---:B-1----:R-:W-:Y:S01]  /*2bf0*/  IADD3 R5, P2, PT, R12.reuse, 0x80, RZ ;  /* 0x000000800c057810 */ /* 0x042fe20007f5e0ff */
[----:B------:R-:W-:Y:S01]  /*2c00*/  IMAD.X R71, RZ, RZ, R69, P1 ;  /* 0x000000ffff477224 */ /* 0x000fe200008e0645 */
[C---:B------:R-:W-:Y:S02]  /*2c10*/  IADD3 R13, P3, PT, R12.reuse, 0x82, RZ ;  /* 0x000000820c0d7810 */ /* 0x040fe40007f7e0ff */
[C---:B----4-:R-:W-:Y:S01]  /*2c20*/  IADD3 R9, P4, PT, R12.reuse, 0x83, RZ ;  /* 0x000000830c097810 */ /* 0x050fe20007f9e0ff */
[----:B------:R-:W-:Y:S01]  /*2c30*/  IMAD.X R7, RZ, RZ, R71, P2 ;  /* 0x000000ffff077224 */ /* 0x000fe200010e0647 */
[----:B------:R-:W-:Y:S01]  /*2c40*/  ISETP.GT.U32.AND P0, PT, R13, R38, PT ;  /* 0x000000260d00720c */ /* 0x000fe20003f04070 */
[----:B------:R-:W-:Y:S01]  /*2c50*/  VOTEU.ALL UP2, P5 ;  /* 0x0000000000ff7886 */ /* 0x000fe20002840000 */
[----:B0-----:R-:W-:Y:S01]  /*2c60*/  IADD3 R11, P1, PT, R12, 0x84, RZ ;  /* 0x000000840c0b7810 */ /* 0x001fe20007f3e0ff */
[----:B--2---:R0:W-:Y:S04]  /*2c70*/  STS.U16 [R3+UR8+0x1800], R4 ;  /* 0x0018000403007988 */ /* 0x0041e80008000408 */
[----:B---3--:R0:W-:Y:S04]  /*2c80*/  STS.U16 [R3+UR8+0x1a00], R6 ;  /* 0x001a000603007988 */ /* 0x0081e80008000408 */
[----:B-----5:R0:W-:Y:S04]  /*2c90*/  STS.U16 [R3+UR8+0x1c00], R8 ;  /* 0x001c000803007988 */ /* 0x0201e80008000408 */
[----:B------:R0:W-:Y:S01]  /*2ca0*/  STS.U16 [R3+UR8+0x1e00], R10 ;  /* 0x001e000a03007988 */ /* 0x0001e20008000408 */
[----:B------:R1:W-:Y:S06]  /*2cb0*/  MEMBAR.ALL.CTA ;  /* 0x0000000000007992 */ /* 0x0003ec0000008000 */
[----:B-1----:R-:W-:Y:S04]  /*2cc0*/  FENCE.VIEW.ASYNC.S ;  /* 0x00000000000073c6 */ /* 0x002fe80000000000 */
[----:B------:R-:W1:Y:S02]  /*2cd0*/  FENCE.VIEW.ASYNC.S ;  /* 0x00000000000073c6 */ /* 0x000e640000000000 */
[----:B-1----:R0:W1:Y:S02]  /*2ce0*/  @!UP2 SYNCS.EXCH.64 URZ, [UR8+0x2810], UR4 ;  /* 0x0028100408ffa5b2 */ /* 0x0020640008000100 */
[----:B-1----:R-:W-:Y:S06]  /*2cf0*/  BAR.SYNC.DEFER_BLOCKING 0x0 ;  /* 0x0000000000007b1d */ /* 0x002fec0000010000 */
[----:B0-----:R-:W-:Y:S05]  /*2d00*/  BRA.U UP1, `(.L_x_16) ;  /* 0x0000000101307547 */ /* 0x001fea000b800000 */
[----:B------:R-:W-:Y:S01]  /*2d10*/  UIADD3 UR4, UPT, UPT, UR8, 0x2810, URZ ;  /* 0x0000281008047890 */ /* 0x000fe2000fffe0ff */
[----:B------:R-:W-:Y:S01]  /*2d20*/  UMOV UR5, URZ ;  /* 0x000000ff00057c82 */ /* 0x000fe20008000000 */
[----:B------:R-:W-:Y:S01]  /*2d30*/  UMOV UR16, UR24 ;  /* 0x0000001800107c82 */ /* 0x000fe20008000000 */
[----:B------:R-:W-:Y:S01]  /*2d40*/  UMOV UR17, 0x40004040 ;  /* 0x4000404000117882 */ /* 0x000fe20000000000 */
[----:B------:R-:W-:Y:S01]  /*2d50*/  UMOV UR14, UR13 ;  /* 0x0000000d000e7c82 */ /* 0x000fe20008000000 */
[----:B------:R-:W-:Y:S01]  /*2d60*/  UMOV UR15, 0xc0004010 ;  /* 0xc0004010000f7882 */ /* 0x000fe20000000000 */
[----:B------:R-:W-:Y:S01]  /*2d70*/  UMOV UR32, 0x0 ;  /* 0x0000000000207882 */ /* 0x000fe20000000000 */
[----:B------:R-:W-:Y:S01]  /*2d80*/  UMOV UR33, 0x8108010 ;  /* 0x0810801000217882 */ /* 0x000fe20000000000 */
[----:B------:R-:W-:Y:S01]  /*2d90*/  UMOV UR4, UR4 ;  /* 0x0000000400047c82 */ /* 0x000fe20008000000 */
[----:B------:R0:W-:Y:S01]  /*2da0*/  UTCHMMA gdesc[UR16], gdesc[UR14], tmem[UR25], tmem[UR32], idesc[UR33], !UPT ;  /* 0x00ff200e100075ea */ /* 0x0001e2000f800019 */
[----:B------:R0:W-:Y:S01]  /*2db0*/  UTCBAR [UR4], URZ ;  /* 0x000000ff040073e9 */ /* 0x0001e200080000ff */
[----:B------:R-:W-:-:S02]  /*2dc0*/  NOP ;  /* 0x0000000000007918 */ /* 0x000fc40000000000 */
.L_x_16:
[----:B------:R-:W1:Y:S01]  /*2dd0*/  SYNCS.PHASECHK.TRANS64.TRYWAIT P2, [UR8+0x2810], RZ ;  /* 0x002810ffff0075a7 */ /* 0x000e620008041108 */
[--C-:B------:R-:W-:Y:S01]  /*2de0*/  IMAD.X R4, RZ, RZ, R71.reuse, P3 ;  /* 0x000000ffff047224 */ /* 0x100fe200018e0647 */
[C---:B------:R-:W-:Y:S01]  /*2df0*/  IADD3 R13, P3, PT, R12.reuse, 0x85, RZ ;  /* 0x000000850c0d7810 */ /* 0x040fe20007f7e0ff */
        /* <DEDUP_REMOVED lines=19> */
[----:B------:R-:W-:Y:S01]  /*2f30*/  IADD3 R87, P4, PT, R12, 0x8f, RZ ;  /* 0x0000008f0c577810 */ /* 0x000fe20007f9e0ff */
[--C-:B------:R-:W-:Y:S01]  /*2f40*/  IMAD.X R76, RZ, RZ, R71.reuse, P1 ;  /* 0x000000ffff4c7224 */ /* 0x100fe200008e0647 */
[-C--:B------:R-:W-:Y:S01]  /*2f50*/  ISETP.GT.U32.AND P1, PT, R9, R38.reuse, PT ;  /* 0x000000260900720c */ /* 0x080fe20003f24070 */
[--C-:B------:R-:W-:Y:S01]  /*2f60*/  IMAD.X R74, RZ, RZ, R71.reuse, P3 ;  /* 0x000000ffff4a7224 */ /* 0x100fe200018e0647 */
[CC--:B------:R-:W-:Y:S01]  /*2f70*/  ISETP.GE.U32.AND P3, PT, R5.reuse, R38.reuse, PT ;  /* 0x000000260500720c */ /* 0x0c0fe20003f66070 */
[----:B------:R-:W-:Y:S01]  /*2f80*/  IMAD.X R71, RZ, RZ, R71, P4 ;  /* 0x000000ffff477224 */ /* 0x000fe200020e0647 */
[----:B------:R-:W-:Y:S01]  /*2f90*/  ISETP.GT.U32.AND P4, PT, R5, R38, PT ;  /* 0x000000260500720c */ /* 0x000fe20003f84070 */
[----:B-1----:R-:W-:-:S12]  /*2fa0*/  @!P2 BRA `(.L_x_17) ;  /* 0x000000240064a947 */ /* 0x002fd80003800000 */
.L_x_25:
[----:B------:R-:W-:Y:S01]  /*2fb0*/  P2R R68, PR, RZ, 0x2 ;  /* 0x00000002ff447803 */ /* 0x000fe20000000000 */
[----:B------:R-:W-:Y:S01]  /*2fc0*/  BAR.SYNC.DEFER_BLOCKING 0x0 ;  /* 0x0000000000007b1d */ /* 0x000fe20000010000 */
[----:B------:R-:W-:Y:S02]  /*2fd0*/  ISETP.GT.U32.AND.EX P1, PT, R7, RZ, PT, P4 ;  /* 0x000000ff0700720c */ /* 0x000fe40003f24140 */
[-C--:B------:R-:W-:Y:S02]  /*2fe0*/  ISETP.GT.U32.AND P2, PT, R11, R38.reuse, PT ;  /* 0x000000260b00720c */ /* 0x080fe40003f44070 */
[----:B------:R-:W-:Y:S02]  /*2ff0*/  ISETP.GT.U32.AND.EX P0, PT, R4, RZ, PT, P0 ;  /* 0x000000ff0400720c */ /* 0x000fe40003f04100 */
[----:B------:R-:W-:Y:S02]  /*3000*/  ISETP.GE.U32.AND.EX P3, PT, R7, RZ, PT, P3 ;  /* 0x000000ff0700720c */ /* 0x000fe40003f66130 */
[----:B------:R-:W-:-:S02]  /*3010*/  ISETP.GT.U32.AND P4, PT, R13, R38, PT ;  /* 0x000000260d00720c */ /* 0x000fc40003f84070 */
[-C--:B------:R-:W-:Y:S02]  /*3020*/  ISETP.GT.U32.AND P5, PT, R15, R38.reuse, PT ;  /* 0x000000260f00720c */ /* 0x080fe40003fa4070 */
[----:B------:R-:W-:Y:S02]  /*3030*/  ISETP.GT.U32.AND P6, PT, R17, R38, PT ;  /* 0x000000261100720c */ /* 0x000fe40003fc4070 */
[----:B------:R-:W-:Y:S01]  /*3040*/  LDTM.16dp32bit_t0_t15.x32 R4, tmem[UR10] ;  /* 0x0000000a000479ee */ /* 0x000fe20008a80000 */
[----:B------:R-:W1:Y:S01]  /*3050*/  LDTM.16dp32bit_t16_t31.x32 R4, tmem[UR10+0x20] ;  /* 0x0000200a000479ee */ /* 0x000e620008aa0000 */
[----:B------:R-:W-:Y:S02]  /*3060*/  ISETP.GT.U32.AND.EX P2, PT, R72, RZ, PT, P2 ;  /* 0x000000ff4800720c */ /* 0x000fe40003f44120 */
[----:B------:R-:W-:Y:S02]  /*3070*/  ISETP.GT.U32.AND.EX P4, PT, R80, RZ, PT, P4 ;  /* 0x000000ff5000720c */ /* 0x000fe40003f84140 */
[----:B------:R-:W-:-:S02]  /*3080*/  ISETP.GT.U32.AND.EX P5, PT, R82, RZ, PT, P5 ;  /* 0x000000ff5200720c */ /* 0x000fc40003fa4150 */
[----:B------:R-:W-:Y:S01]  /*3090*/  ISETP.GT.U32.AND.EX P6, PT, R84, RZ, PT, P6 ;  /* 0x000000ff5400720c */ /* 0x000fe20003fc4160 */
[----:B-1----:R-:W-:Y:S01]  /*30a0*/  FMUL R4, R4, UR34 ;  /* 0x0000002204047c20 */ /* 0x002fe20008400000 */
[----:B------:R-:W-:Y:S01]  /*30b0*/  FMUL R7, R7, UR34 ;  /* 0x0000002207077c20 */ /* 0x000fe20008400000 */
[----:B------:R-:W-:Y:S01]  /*30c0*/  FMUL R9, R9, UR34 ;  /* 0x0000002209097c20 */ /* 0x000fe20008400000 */
[----:B------:R-:W-:Y:S01]  /*30d0*/  FMUL R6, R6, UR34 ;  /* 0x0000002206067c20 */ /* 0x000fe20008400000 */
[----:B------:R-:W-:Y:S01]  /*30e0*/  FMUL R11, R11, UR34 ;  /* 0x000000220b0b7c20 */ /* 0x000fe20008400000 */
[----:B------:R-:W-:Y:S01]  /*30f0*/  FSEL R4, R4, -INF , !P1 ;  /* 0xff80000004047808 */ /* 0x000fe20004800000 */
[----:B------:R-:W-:Y:S01]  /*3100*/  FMUL R5, R5, UR34 ;  /* 0x0000002205057c20 */ /* 0x000fe20008400000 */
[----:B------:R-:W-:Y:S01]  /*3110*/  ISETP.NE.AND P1, PT, R68, RZ, PT ;  /* 0x000000ff4400720c */ /* 0x000fe20003f25270 */
[----:B------:R-:W-:Y:S01]  /*3120*/  FMUL R68, R8, UR34 ;  /* 0x0000002208447c20 */ /* 0x000fe20008400000 */
[----:B------:R-:W-:Y:S01]  /*3130*/  FSEL R6, R6, -INF , !P0 ;  /* 0xff80000006067808 */ /* 0x000fe20004000000 */
[----:B------:R-:W-:Y:S01]  /*3140*/  FMUL R30, R30, UR34 ;  /* 0x000000221e1e7c20 */ /* 0x000fe20008400000 */
[----:B------:R-:W-:Y:S01]  /*3150*/  ISETP.GT.U32.AND.EX P1, PT, R70, RZ, PT, P1 ;  /* 0x000000ff4600720c */ /* 0x000fe20003f24110 */
[----:B------:R-:W-:Y:S01]  /*3160*/  FMUL R31, R31, UR34 ;  /* 0x000000221f1f7c20 */ /* 0x000fe20008400000 */
[----:B------:R-:W-:Y:S01]  /*3170*/  IADD3 R70, P0, PT, R62, 0x80, RZ ;  /* 0x000000803e467810 */ /* 0x000fe20007f1e0ff */
[----:B------:R-:W-:Y:S01]  /*3180*/  FMUL R32, R32, UR34 ;  /* 0x0000002220207c20 */ /* 0x000fe20008400000 */
[----:B------:R-:W-:Y:S01]  /*3190*/  FSEL R8, R7, -INF , !P1 ;  /* 0xff80000007087808 */ /* 0x000fe20004800000 */
[----:B------:R-:W-:Y:S01]  /*31a0*/  FMUL R33, R33, UR34 ;  /* 0x0000002221217c20 */ /* 0x000fe20008400000 */
[----:B------:R-:W-:Y:S01]  /*31b0*/  FSEL R7, R68, -INF , !P2 ;  /* 0xff80000044077808 */ /* 0x000fe20005000000 */
[----:B------:R-:W-:Y:S01]  /*31c0*/  FMUL R68, R10, UR34 ;  /* 0x000000220a447c20 */ /* 0x000fe20008400000 */
[----:B------:R-:W-:Y:S01]  /*31d0*/  FSEL R10, R9, -INF , !P4 ;  /* 0xff800000090a7808 */ /* 0x000fe20006000000 */
[----:B------:R-:W-:Y:S01]  /*31e0*/  IMAD.X R72, RZ, RZ, R69, P0 ;  /* 0x000000ffff487224 */ /* 0x000fe200000e0645 */
[----:B------:R-:W-:Y:S01]  /*31f0*/  ISETP.GT.U32.AND P1, PT, R75, R38, PT ;  /* 0x000000264b00720c */ /* 0x000fe20003f24070 */
[----:B------:R-:W-:Y:S01]  /*3200*/  FMUL R35, R35, UR34 ;  /* 0x0000002223237c20 */ /* 0x000fe20008400000 */
[----:B------:R-:W-:-:S02]  /*3210*/  FSEL R9, R68, -INF , !P5 ;  /* 0xff80000044097808 */ /* 0x000fc40006800000 */
[----:B------:R-:W-:Y:S01]  /*3220*/  FSEL R68, R11, -INF , !P6 ;  /* 0xff8000000b447808 */ /* 0x000fe20007000000 */
[----:B------:R-:W-:Y:S01]  /*3230*/  FMUL R11, R12, UR34 ;  /* 0x000000220c0b7c20 */ /* 0x000fe20008400000 */
[----:B------:R-:W-:Y:S01]  /*3240*/  FSEL R5, R5, -INF , !P3 ;  /* 0xff80000005057808 */ /* 0x000fe20005800000 */
[----:B------:R-:W-:Y:S01]  /*3250*/  FMUL R12, R13, UR34 ;  /* 0x000000220d0c7c20 */ /* 0x000fe20008400000 */
[-C--:B------:R-:W-:Y:S01]  /*3260*/  ISETP.GT.U32.AND P3, PT, R79, R38.reuse, PT ;  /* 0x000000264f00720c */ /* 0x080fe20003f64070 */
[----:B------:R-:W-:Y:S01]  /*3270*/  FMUL R13, R14, UR34 ;  /* 0x000000220e0d7c20 */ /* 0x000fe20008400000 */
[----:B------:R-:W-:Y:S01]  /*3280*/  ISETP.GT.U32.AND.EX P1, PT, R88, RZ, PT, P1 ;  /* 0x000000ff5800720c */ /* 0x000fe20003f24110 */
[----:B------:R-:W-:Y:S01]  /*3290*/  FMUL R14, R15, UR34 ;  /* 0x000000220f0e7c20 */ /* 0x000fe20008400000 */
[-C--:B------:R-:W-:Y:S01]  /*32a0*/  ISETP.GT.U32.AND P0, PT, R73, R38.reuse, PT ;  /* 0x000000264900720c */ /* 0x080fe20003f04070 */
[----:B------:R-:W-:Y:S01]  /*32b0*/  FMUL R15, R16, UR34 ;  /* 0x00000022100f7c20 */ /* 0x000fe20008400000 */
[----:B------:R-:W-:Y:S01]  /*32c0*/  FSEL R12, R12, -INF , !P1 ;  /* 0xff8000000c0c7808 */ /* 0x000fe20004800000 */
[----:B------:R-:W-:Y:S01]  /*32d0*/  FMUL R16, R17, UR34 ;  /* 0x0000002211107c20 */ /* 0x000fe20008400000 */
[----:B------:R-:W-:Y:S01]  /*32e0*/  ISETP.GT.U32.AND.EX P3, PT, R90, RZ, PT, P3 ;  /* 0x000000ff5a00720c */ /* 0x000fe20003f64130 */
[----:B------:R-:W-:Y:S01]  /*32f0*/  FMUL R17, R18, UR34 ;  /* 0x0000002212117c20 */ /* 0x000fe20008400000 */
[-C--:B------:R-:W-:Y:S01]  /*3300*/  ISETP.GT.U32.AND P2, PT, R77, R38.reuse, PT ;  /* 0x000000264d00720c */ /* 0x080fe20003f44070 */
[----:B------:R-:W-:Y:S01]  /*3310*/  FMUL R18, R19, UR34 ;  /* 0x0000002213127c20 */ /* 0x000fe20008400000 */
[-C--:B------:R-:W-:Y:S01]  /*3320*/  ISETP.GT.U32.AND P1, PT, R85, R38.reuse, PT ;  /* 0x000000265500720c */ /* 0x080fe20003f24070 */
[----:B------:R-:W-:Y:S01]  /*3330*/  FMUL R19, R20, UR34 ;  /* 0x0000002214137c20 */ /* 0x000fe20008400000 */
[----:B------:R-:W-:Y:S01]  /*3340*/  LOP3.LUT R75, R70, 0x1f, R37, 0xfe, !PT ;  /* 0x0000001f464b7812 */ /* 0x000fe200078efe25 */
[----:B------:R-:W-:Y:S01]  /*3350*/  FMUL R20, R21, UR34 ;  /* 0x0000002215147c20 */ /* 0x000fe20008400000 */
[-C--:B------:R-:W-:Y:S01]  /*3360*/  ISETP.GT.U32.AND P4, PT, R81, R38.reuse, PT ;  /* 0x000000265100720c */ /* 0x080fe20003f84070 */
[----:B------:R-:W-:Y:S01]  /*3370*/  FMUL R21, R22, UR34 ;  /* 0x0000002216157c20 */ /* 0x000fe20008400000 */
[----:B------:R-:W-:Y:S01]  /*3380*/  ISETP.GT.U32.AND.EX P0, PT, R86, RZ, PT, P0 ;  /* 0x000000ff5600720c */ /* 0x000fe20003f04100 */
[----:B------:R-:W-:Y:S01]  /*3390*/  FMUL R22, R23, UR34 ;  /* 0x0000002217167c20 */ /* 0x000fe20008400000 */
[----:B------:R-:W-:Y:S01]  /*33a0*/  FSEL R14, R14, -INF , !P3 ;  /* 0xff8000000e0e7808 */ /* 0x000fe20005800000 */
[----:B------:R-:W-:Y:S01]  /*33b0*/  FMUL R23, R24, UR34 ;  /* 0x0000002218177c20 */ /* 0x000fe20008400000 */
[----:B------:R-:W-:Y:S01]  /*33c0*/  ISETP.GT.U32.AND.EX P2, PT, R89, RZ, PT, P2 ;  /* 0x000000ff5900720c */ /* 0x000fe20003f44120 */
[----:B------:R-:W-:Y:S01]  /*33d0*/  FMUL R24, R25, UR34 ;  /* 0x0000002219187c20 */ /* 0x000fe20008400000 */
[----:B------:R-:W-:Y:S01]  /*33e0*/  ISETP.GT.U32.AND P3, PT, R75, R38, PT ;  /* 0x000000264b00720c */ /* 0x000fe20003f64070 */
[----:B------:R-:W-:Y:S01]  /*33f0*/  FMUL R25, R26, UR34 ;  /* 0x000000221a197c20 */ /* 0x000fe20008400000 */
[----:B------:R-:W-:-:S02]  /*3400*/  ISETP.GT.U32.AND.EX P1, PT, R74, RZ, PT, P1 ;  /* 0x000000ff4a00720c */ /* 0x000fc40003f24110 */
[--C-:B------:R-:W-:Y:S02]  /*3410*/  LOP3.LUT R75, R70, 0x10, R37.reuse, 0xfe, !PT ;  /* 0x00000010464b7812 */ /* 0x100fe400078efe25 */
[----:B------:R-:W-:Y:S02]  /*3420*/  FSEL R11, R11, -INF , !P0 ;  /* 0xff8000000b0b7808 */ /* 0x000fe40004000000 */
[----:B------:R-:W-:Y:S02]  /*3430*/  ISETP.GT.U32.AND.EX P4, PT, R78, RZ, PT, P4 ;  /* 0x000000ff4e00720c */ /* 0x000fe40003f84140 */
[----:B------:R-:W-:Y:S02]  /*3440*/  ISETP.GT.U32.AND P0, PT, R83, R38, PT ;  /* 0x000000265300720c */ /* 0x000fe40003f04070 */
[----:B------:R-:W-:Y:S02]  /*3450*/  FSEL R13, R13, -INF , !P2 ;  /* 0xff8000000d0d7808 */ /* 0x000fe40005000000 */
[----:B------:R-:W-:-:S02]  /*3460*/  LOP3.LUT R73, R70, 0x1e, R37, 0xfe, !PT ;  /* 0x0000001e46497812 */ /* 0x000fc400078efe25 */
[----:B------:R-:W-:Y:S02]  /*3470*/  FSEL R17, R17, -INF , !P1 ;  /* 0xff80000011117808 */ /* 0x000fe40004800000 */
[-C--:B------:R-:W-:Y:S02]  /*3480*/  ISETP.GT.U32.AND P2, PT, R87, R38.reuse, PT ;  /* 0x000000265700720c */ /* 0x080fe40003f44070 */
[-C--:B------:R-:W-:Y:S02]  /*3490*/  ISETP.GT.U32.AND P1, PT, R75, R38.reuse, PT ;  /* 0x000000264b00720c */ /* 0x080fe40003f24070 */
[----:B------:R-:W-:Y:S02]  /*34a0*/  FSEL R15, R15, -INF , !P4 ;  /* 0xff8000000f0f7808 */ /* 0x000fe40006000000 */
[----:B------:R-:W-:Y:S02]  /*34b0*/  ISETP.GT.U32.AND P4, PT, R73, R38, PT ;  /* 0x000000264900720c */ /* 0x000fe40003f84070 */
[----:B------:R-:W-:-:S02]  /*34c0*/  ISETP.GT.U32.AND.EX P0, PT, R76, RZ, PT, P0 ;  /* 0x000000ff4c00720c */ /* 0x000fc40003f04100 */
[--C-:B------:R-:W-:Y:S02]  /*34d0*/  LOP3.LUT R73, R70, 0x1d, R37.reuse, 0xfe, !PT ;  /* 0x0000001d46497812 */ /* 0x100fe400078efe25 */
[----:B------:R-:W-:Y:S02]  /*34e0*/  ISETP.GT.U32.AND.EX P2, PT, R71, RZ, PT, P2 ;  /* 0x000000ff4700720c */ /* 0x000fe40003f44120 */
[----:B------:R-:W-:Y:S02]  /*34f0*/  ISETP.GT.U32.AND.EX P1, PT, R72, RZ, PT, P1 ;  /* 0x000000ff4800720c */ /* 0x000fe40003f24110 */
[----:B------:R-:W-:Y:S02]  /*3500*/  LOP3.LUT R71, R70, 0x12, R37, 0xfe, !PT ;  /* 0x0000001246477812 */ /* 0x000fe400078efe25 */
[----:B------:R-:W-:Y:S02]  /*3510*/  FSEL R16, R16, -INF , !P0 ;  /* 0xff80000010107808 */ /* 0x000fe40004000000 */
[----:B------:R-:W-:-:S02]  /*3520*/  ISETP.GT.U32.AND P0, PT, R73, R38, PT ;  /* 0x000000264900720c */ /* 0x000fc40003f04070 */
[----:B------:R-:W-:Y:S02]  /*3530*/  FSEL R19, R19, -INF , !P1 ;  /* 0xff80000013137808 */ /* 0x000fe40004800000 */
[----:B------:R-:W-:Y:S02]  /*3540*/  LOP3.LUT R73, R70, 0x11, R37, 0xfe, !PT ;  /* 0x0000001146497812 */ /* 0x000fe400078efe25 */
[-C--:B------:R-:W-:Y:S02]  /*3550*/  ISETP.GT.U32.AND P1, PT, R71, R38.reuse, PT ;  /* 0x000000264700720c */ /* 0x080fe40003f24070 */
[----:B------:R-:W-:Y:S02]  /*3560*/  FSEL R18, R18, -INF , !P2 ;  /* 0xff80000012127808 */ /* 0x000fe40005000000 */
[----:B------:R-:W-:Y:S02]  /*3570*/  ISETP.GT.U32.AND P2, PT, R73, R38, PT ;  /* 0x000000264900720c */ /* 0x000fe40003f44070 */
[----:B------:R-:W-:-:S02]  /*3580*/  ISETP.GT.U32.AND.EX P1, PT, R72, RZ, PT, P1 ;  /* 0x000000ff4800720c */ /* 0x000fc40003f24110 */
[--C-:B------:R-:W-:Y:S02]  /*3590*/  LOP3.LUT R71, R70, 0x14, R37.reuse, 0xfe, !PT ;  /* 0x0000001446477812 */ /* 0x100fe400078efe25 */
[----:B------:R-:W-:Y:S02]  /*35a0*/  ISETP.GT.U32.AND.EX P2, PT, R72, RZ, PT, P2 ;  /* 0x000000ff4800720c */ /* 0x000fe40003f44120 */
[----:B------:R-:W-:Y:S02]  /*35b0*/  FSEL R21, R21, -INF , !P1 ;  /* 0xff80000015157808 */ /* 0x000fe40004800000 */
[----:B------:R-:W-:Y:S02]  /*35c0*/  LOP3.LUT R73, R70, 0x13, R37, 0xfe, !PT ;  /* 0x0000001346497812 */ /* 0x000fe400078efe25 */
[----:B------:R-:W-:Y:S02]  /*35d0*/  ISETP.GT.U32.AND P1, PT, R71, R38, PT ;  /* 0x000000264700720c */ /* 0x000fe40003f24070 */
[----:B------:R-:W-:-:S02]  /*35e0*/  FSEL R20, R20, -INF , !P2 ;  /* 0xff80000014147808 */ /* 0x000fc40005000000 */
[----:B------:R-:W-:Y:S02]  /*35f0*/  ISETP.GT.U32.AND P2, PT, R73, R38, PT ;  /* 0x000000264900720c */ /* 0x000fe40003f44070 */
[----:B------:R-:W-:Y:S02]  /*3600*/  ISETP.GT.U32.AND.EX P1, PT, R72, RZ, PT, P1 ;  /* 0x000000ff4800720c */ /* 0x000fe40003f24110 */
[--C-:B------:R-:W-:Y:S02]  /*3610*/  LOP3.LUT R73, R70, 0x15, R37.reuse, 0xfe, !PT ;  /* 0x0000001546497812 */ /* 0x100fe400078efe25 */
[----:B------:R-:W-:Y:S02]  /*3620*/  ISETP.GT.U32.AND.EX P2, PT, R72, RZ, PT, P2 ;  /* 0x000000ff4800720c */ /* 0x000fe40003f44120 */
[----:B------:R-:W-:Y:S02]  /*3630*/  FSEL R23, R23, -INF , !P1 ;  /* 0xff80000017177808 */ /* 0x000fe40004800000 */
[----:B------:R-:W-:-:S02]  /*3640*/  LOP3.LUT R71, R70, 0x16, R37, 0xfe, !PT ;  /* 0x0000001646477812 */ /* 0x000fc400078efe25 */
[-C--:B------:R-:W-:Y:S02]  /*3650*/  ISETP.GT.U32.AND P1, PT, R73, R38.reuse, PT ;  /* 0x000000264900720c */ /* 0x080fe40003f24070 */
[----:B------:R-:W-:Y:S02]  /*3660*/  FMNMX3 R26, R4, R5, R6, !PT ;  /* 0x00000005041a7276 */ /* 0x000fe40007800006 */
[----:B------:R-:W-:Y:S02]  /*3670*/  FSEL R22, R22, -INF , !P2 ;  /* 0xff80000016167808 */ /* 0x000fe40005000000 */
[----:B------:R-:W-:Y:S02]  /*3680*/  ISETP.GT.U32.AND P2, PT, R71, R38, PT ;  /* 0x000000264700720c */ /* 0x000fe40003f44070 */
[----:B------:R-:W-:Y:S02]  /*3690*/  ISETP.GT.U32.AND.EX P1, PT, R72, RZ, PT, P1 ;  /* 0x000000ff4800720c */ /* 0x000fe40003f24110 */
[----:B------:R-:W-:-:S02]  /*36a0*/  LOP3.LUT R71, R70, 0x18, R37, 0xfe, !PT ;  /* 0x0000001846477812 */ /* 0x000fc400078efe25 */
[----:B------:R-:W-:Y:S02]  /*36b0*/  FMNMX3 R26, R26, R8, R7, !PT ;  /* 0x000000081a1a7276 */ /* 0x000fe40007800007 */
[----:B------:R-:W-:Y:S02]  /*36c0*/  FSEL R24, R24, -INF , !P1 ;  /* 0xff80000018187808 */ /* 0x000fe40004800000 */
[----:B------:R-:W-:Y:S02]  /*36d0*/  ISETP.GT.U32.AND P1, PT, R71, R38, PT ;  /* 0x000000264700720c */ /* 0x000fe40003f24070 */
[----:B------:R-:W-:Y:S01]  /*36e0*/  FMNMX3 R71, R26, R10, R9, !PT ;  /* 0x0000000a1a477276 */ /* 0x000fe20007800009 */
[----:B------:R-:W-:Y:S01]  /*36f0*/  FMUL R26, R27, UR34 ;  /* 0x000000221b1a7c20 */ /* 0x000fe20008400000 */
[----:B------:R-:W-:Y:S01]  /*3700*/  ISETP.GT.U32.AND.EX P2, PT, R72, RZ, PT, P2 ;  /* 0x000000ff4800720c */ /* 0x000fe20003f44120 */
[----:B------:R-:W-:Y:S01]  /*3710*/  FMUL R27, R28, UR34 ;  /* 0x000000221c1b7c20 */ /* 0x000fe20008400000 */
[----:B------:R-:W-:Y:S01]  /*3720*/  FMNMX3 R71, R71, R68, R11, !PT ;  /* 0x0000004447477276 */ /* 0x000fe2000780000b */
[----:B------:R-:W-:Y:S01]  /*3730*/  FMUL R28, R29, UR34 ;  /* 0x000000221d1c7c20 */ /* 0x000fe20008400000 */
[----:B------:R-:W-:Y:S01]  /*3740*/  LOP3.LUT R73, R70, 0x17, R37, 0xfe, !PT ;  /* 0x0000001746497812 */ /* 0x000fe200078efe25 */
[----:B------:R-:W-:Y:S01]  /*3750*/  FMUL R29, R34, UR34 ;  /* 0x00000022221d7c20 */ /* 0x000fe20008400000 */
[----:B------:R-:W-:-:S02]  /*3760*/  FMNMX3 R71, R71, R12, R13, !PT ;  /* 0x0000000c47477276 */ /* 0x000fc4000780000d */
[----:B------:R-:W-:Y:S02]  /*3770*/  FSEL R25, R25, -INF , !P2 ;  /* 0xff80000019197808 */ /* 0x000fe40005000000 */
[----:B------:R-:W-:Y:S02]  /*3780*/  FMNMX3 R71, R71, R14, R15, !PT ;  /* 0x0000000e47477276 */ /* 0x000fe4000780000f */
[----:B------:R-:W-:Y:S02]  /*3790*/  ISETP.GT.U32.AND P2, PT, R73, R38, PT ;  /* 0x000000264900720c */ /* 0x000fe40003f44070 */
[----:B------:R-:W-:Y:S02]  /*37a0*/  FMNMX3 R71, R71, R16, R17, !PT ;  /* 0x0000001047477276 */ /* 0x000fe40007800011 */
[C---:B------:R-:W-:Y:S02]  /*37b0*/  ISETP.GT.U32.AND.EX P2, PT, R72.reuse, RZ, PT, P2 ;  /* 0x000000ff4800720c */ /* 0x040fe40003f44120 */
[----:B------:R-:W-:-:S02]  /*37c0*/  ISETP.GT.U32.AND.EX P1, PT, R72, RZ, PT, P1 ;  /* 0x000000ff4800720c */ /* 0x000fc40003f24110 */
[C-C-:B------:R-:W-:Y:S02]  /*37d0*/  LOP3.LUT R73, R70.reuse, 0x1a, R37.reuse, 0xfe, !PT ;  /* 0x0000001a46497812 */ /* 0x140fe400078efe25 */
[----:B------:R-:W-:Y:S02]  /*37e0*/  LOP3.LUT R75, R70, 0x19, R37, 0xfe, !PT ;  /* 0x00000019464b7812 */ /* 0x000fe400078efe25 */
[----:B------:R-:W-:Y:S02]  /*37f0*/  FMNMX3 R71, R71, R18, R19, !PT ;  /* 0x0000001247477276 */ /* 0x000fe40007800013 */
[----:B------:R-:W-:Y:S02]  /*3800*/  FSEL R26, R26, -INF , !P2 ;  /* 0xff8000001a1a7808 */ /* 0x000fe40005000000 */
[----:B------:R-:W-:Y:S02]  /*3810*/  FSEL R27, R27, -INF , !P1 ;  /* 0xff8000001b1b7808 */ /* 0x000fe40004800000 */
[----:B------:R-:W-:-:S02]  /*3820*/  ISETP.GT.U32.AND P2, PT, R73, R38, PT ;  /* 0x000000264900720c */ /* 0x000fc40003f44070 */
[----:B------:R-:W-:Y:S02]  /*3830*/  ISETP.GT.U32.AND P1, PT, R75, R38, PT ;  /* 0x000000264b00720c */ /* 0x000fe40003f24070 */
[----:B------:R-:W-:Y:S02]  /*3840*/  FMNMX3 R71, R71, R20, R21, !PT ;  /* 0x0000001447477276 */ /* 0x000fe40007800015 */
[C---:B------:R-:W-:Y:S02]  /*3850*/  ISETP.GT.U32.AND.EX P1, PT, R72.reuse, RZ, PT, P1 ;  /* 0x000000ff4800720c */ /* 0x040fe40003f24110 */
[----:B------:R-:W-:Y:S02]  /*3860*/  ISETP.GT.U32.AND.EX P2, PT, R72, RZ, PT, P2 ;  /* 0x000000ff4800720c */ /* 0x000fe40003f44120 */
[C-C-:B------:R-:W-:Y:S02]  /*3870*/  LOP3.LUT R73, R70.reuse, 0x1c, R37.reuse, 0xfe, !PT ;  /* 0x0000001c46497812 */ /* 0x140fe400078efe25 */
[----:B------:R-:W-:-:S02]  /*3880*/  LOP3.LUT R75, R70, 0x1b, R37, 0xfe, !PT ;  /* 0x0000001b464b7812 */ /* 0x000fc400078efe25 */
[----:B------:R-:W-:Y:S02]  /*3890*/  FMNMX3 R71, R71, R22, R23, !PT ;  /* 0x0000001647477276 */ /* 0x000fe40007800017 */
[----:B------:R-:W-:Y:S02]  /*38a0*/  FSEL R28, R28, -INF , !P1 ;  /* 0xff8000001c1c7808 */ /* 0x000fe40004800000 */
[----:B------:R-:W-:Y:S02]  /*38b0*/  FSEL R30, R30, -INF , !P2 ;  /* 0xff8000001e1e7808 */ /* 0x000fe40005000000 */
[-C--:B------:R-:W-:Y:S02]  /*38c0*/  ISETP.GT.U32.AND P1, PT, R73, R38.reuse, PT ;  /* 0x000000264900720c */ /* 0x080fe40003f24070 */
[----:B------:R-:W-:Y:S02]  /*38d0*/  ISETP.GT.U32.AND P2, PT, R75, R38, PT ;  /* 0x000000264b00720c */ /* 0x000fe40003f44070 */
[----:B------:R-:W-:-:S02]  /*38e0*/  FMNMX3 R71, R71, R24, R25, !PT ;  /* 0x0000001847477276 */ /* 0x000fc40007800019 */
[C---:B------:R-:W-:Y:S02]  /*38f0*/  ISETP.GT.U32.AND.EX P1, PT, R72.reuse, RZ, PT, P1 ;  /* 0x000000ff4800720c */ /* 0x040fe40003f24110 */
[C---:B------:R-:W-:Y:S02]  /*3900*/  ISETP.GT.U32.AND.EX P2, PT, R72.reuse, RZ, PT, P2 ;  /* 0x000000ff4800720c */ /* 0x040fe40003f44120 */
[----:B------:R-:W-:Y:S02]  /*3910*/  FMNMX3 R71, R71, R26, R27, !PT ;  /* 0x0000001a47477276 */ /* 0x000fe4000780001b */
[C---:B------:R-:W-:Y:S02]  /*3920*/  ISETP.GT.U32.AND.EX P0, PT, R72.reuse, RZ, PT, P0 ;  /* 0x000000ff4800720c */ /* 0x040fe40003f04100 */
[----:B------:R-:W-:Y:S02]  /*3930*/  ISETP.GT.U32.AND.EX P4, PT, R72, RZ, PT, P4 ;  /* 0x000000ff4800720c */ /* 0x000fe40003f84140 */
[----:B------:R-:W-:-:S02]  /*3940*/  FSEL R31, R31, -INF , !P2 ;  /* 0xff8000001f1f7808 */ /* 0x000fc40005000000 */
[----:B------:R-:W-:Y:S02]  /*3950*/  FSEL R32, R32, -INF , !P1 ;  /* 0xff80000020207808 */ /* 0x000fe40004800000 */
[----:B------:R-:W-:Y:S02]  /*3960*/  FMNMX3 R71, R71, R28, R30, !PT ;  /* 0x0000001c47477276 */ /* 0x000fe4000780001e */
[----:B------:R-:W-:Y:S02]  /*3970*/  FSEL R34, R33, -INF , !P0 ;  /* 0xff80000021227808 */ /* 0x000fe40004000000 */
[----:B------:R-:W-:Y:S02]  /*3980*/  ISETP.GT.U32.AND.EX P3, PT, R72, RZ, PT, P3 ;  /* 0x000000ff4800720c */ /* 0x000fe40003f64130 */
[----:B------:R-:W-:Y:S02]  /*3990*/  FSEL R33, R29, -INF , !P4 ;  /* 0xff8000001d217808 */ /* 0x000fe40006000000 */
[----:B------:R-:W-:-:S02]  /*39a0*/  FMNMX3 R71, R71, R31, R32, !PT ;  /* 0x0000001f47477276 */ /* 0x000fc40007800020 */
[----:B------:R-:W-:Y:S02]  /*39b0*/  FSEL R70, R35, -INF , !P3 ;  /* 0xff80000023467808 */ /* 0x000fe40005800000 */
[----:B------:R-:W-:Y:S02]  /*39c0*/  FMNMX3 R71, R71, R34, R33, !PT ;  /* 0x0000002247477276 */ /* 0x000fe40007800021 */
[----:B------:R-:W-:Y:S02]  /*39d0*/  LOP3.LUT P5, RZ, R0, 0xff, RZ, 0xc0, !PT ;  /* 0x000000ff00ff7812 */ /* 0x000fe400078ac0ff */
[----:B------:R-:W-:-:S05]  /*39e0*/  FMNMX R71, R70, R71, !PT ;  /* 0x0000004746477209 */ /* 0x000fca0007800000 */
[----:B------:R-:W1:Y:S06]  /*39f0*/  SHFL.BFLY PT, R29, R71, 0x10, 0x1f ;  /* 0x0e001f00471d7f89 */ /* 0x000e6c00000e0000 */
[----:B------:R-:W2:Y:S01]  /*3a00*/  @!P5 SYNCS.CCTL.IV [UR8+0x2810] ;  /* 0x00281000ff00d9b1 */ /* 0x000ea20008000008 */
[----:B------:R-:W-:Y:S01]  /*3a10*/  NOP ;  /* 0x0000000000007918 */ /* 0x000fe20000000000 */
[----:B-1----:R-:W-:-:S05]  /*3a20*/  FMNMX3 R29, R71, R29, R64, !PT ;  /* 0x0000001d471d7276 */ /* 0x002fca0007800040 */
[--C-:B------:R-:W-:Y:S01]  /*3a30*/  FADD R8, R8, -R29.reuse ;  /* 0x8000001d08087221 */ /* 0x100fe20000000000 */
[--C-:B------:R-:W-:Y:S01]  /*3a40*/  FADD R10, R10, -R29.reuse ;  /* 0x8000001d0a0a7221 */ /* 0x100fe20000000000 */
[--C-:B------:R-:W-:Y:S01]  /*3a50*/  FADD R68, R68, -R29.reuse ;  /* 0x8000001d44447221 */ /* 0x100fe20000000000 */
[--C-:B------:R-:W-:Y:S01]  /*3a60*/  FADD R4, R4, -R29.reuse ;  /* 0x8000001d04047221 */ /* 0x100fe20000000000 */
[----:B------:R-:W-:Y:S01]  /*3a70*/  FMUL R35, R8, 1.4426950216293334961 ;  /* 0x3fb8aa3b08237820 */ /* 0x000fe20000400000 */
        /* <DEDUP_REMOVED lines=8> */
[----:B------:R-:W-:Y:S01]  /*3b00*/  FMUL R8, R8, 1.4426950216293334961 ;  /* 0x3fb8aa3b08087820 */ /* 0x000fe20000400000 */
[----:B------:R-:W-:Y:S01]  /*3b10*/  FMUL R5, R5, 1.4426950216293334961 ;  /* 0x3fb8aa3b05057820 */ /* 0x000fe20000400000 */
[----:B------:R-:W-:Y:S01]  /*3b20*/  FMUL R10, R10, 1.4426950216293334961 ;  /* 0x3fb8aa3b0a0a7820 */ /* 0x000fe20000400000 */
[----:B------:R3:W-:Y:S01]  /*3b30*/  MUFU.EX2 R9, R71 ;  /* 0x0000004700097308 */ /* 0x0007e20000000800 */
[--C-:B-1----:R-:W-:Y:S01]  /*3b40*/  FADD R35, R11, -R29.reuse ;  /* 0x8000001d0b237221 */ /* 0x102fe20000000000 */
[----:B------:R-:W-:Y:S01]  /*3b50*/  FMUL R6, R6, 1.4426950216293334961 ;  /* 0x3fb8aa3b06067820 */ /* 0x000fe20000400000 */
[--C-:B------:R-:W-:Y:S01]  /*3b60*/  FADD R31, R31, -R29.reuse ;  /* 0x8000001d1f1f7221 */ /* 0x100fe20000000000 */
[--C-:B------:R-:W-:Y:S01]  /*3b70*/  FADD R30, R30, -R29.reuse ;  /* 0x8000001d1e1e7221 */ /* 0x100fe20000000000 */
[----:B------:R-:W-:Y:S01]  /*3b80*/  FMUL R72, R35, 1.4426950216293334961 ;  /* 0x3fb8aa3b23487820 */ /* 0x000fe20000400000 */
[--C-:B------:R-:W-:Y:S01]  /*3b90*/  FADD R35, R12, -R29.reuse ;  /* 0x8000001d0c237221 */ /* 0x100fe20000000000 */
[----:B------:R-:W-:Y:S01]  /*3ba0*/  FMUL R77, R31, 1.4426950216293334961 ;  /* 0x3fb8aa3b1f4d7820 */ /* 0x000fe20000400000 */
[----:B------:R1:W-:Y:S01]  /*3bb0*/  MUFU.EX2 R11, R68 ;  /* 0x00000044000b7308 */ /* 0x0003e20000000800 */
[----:B------:R-:W-:Y:S01]  /*3bc0*/  FADD R31, -R29, R64 ;  /* 0x000000401d1f7221 */ /* 0x000fe20000000100 */
[----:B------:R-:W-:Y:S01]  /*3bd0*/  FMUL R73, R35, 1.4426950216293334961 ;  /* 0x3fb8aa3b23497820 */ /* 0x000fe20000400000 */
[--C-:B------:R-:W-:Y:S01]  /*3be0*/  FADD R35, R13, -R29.reuse ;  /* 0x8000001d0d237221 */ /* 0x100fe20000000000 */
[--C-:B------:R-:W-:Y:S01]  /*3bf0*/  FADD R34, R34, -R29.reuse ;  /* 0x8000001d22227221 */ /* 0x100fe20000000000 */
[----:B------:R-:W-:Y:S01]  /*3c00*/  FMUL R31, R31, 1.4426950216293334961 ;  /* 0x3fb8aa3b1f1f7820 */ /* 0x000fe20000400000 */
[----:B------:R-:W-:Y:S01]  /*3c10*/  FMUL R30, R30, 1.4426950216293334961 ;  /* 0x3fb8aa3b1e1e7820 */ /* 0x000fe20000400000 */
[----:B---3--:R-:W-:Y:S01]  /*3c20*/  FMUL R71, R35, 1.4426950216293334961 ;  /* 0x3fb8aa3b23477820 */ /* 0x008fe20000400000 */
[--C-:B------:R-:W-:Y:S01]  /*3c30*/  FADD R35, R14, -R29.reuse ;  /* 0x8000001d0e237221 */ /* 0x100fe20000000000 */
[----:B------:R3:W-:Y:S01]  /*3c40*/  MUFU.EX2 R12, R72 ;  /* 0x00000048000c7308 */ /* 0x0007e20000000800 */
[--C-:B------:R-:W-:Y:S01]  /*3c50*/  FADD R32, R32, -R29.reuse ;  /* 0x8000001d20207221 */ /* 0x100fe20000000000 */
[--C-:B------:R-:W-:Y:S01]  /*3c60*/  FADD R33, R33, -R29.reuse ;  /* 0x8000001d21217221 */ /* 0x100fe20000000000 */
[----:B------:R-:W-:Y:S01]  /*3c70*/  FMUL R74, R35, 1.4426950216293334961 ;  /* 0x3fb8aa3b234a7820 */ /* 0x000fe20000400000 */
[--C-:B------:R-:W-:Y:S01]  /*3c80*/  FADD R35, R15, -R29.reuse ;  /* 0x8000001d0f237221 */ /* 0x100fe20000000000 */
[----:B------:R-:W-:Y:S01]  /*3c90*/  FMUL R32, R32, 1.4426950216293334961 ;  /* 0x3fb8aa3b20207820 */ /* 0x000fe20000400000 */
[--C-:B------:R-:W-:Y:S01]  /*3ca0*/  FADD R70, R70, -R29.reuse ;  /* 0x8000001d46467221 */ /* 0x100fe20000000000 */
[----:B------:R-:W-:Y:S01]  /*3cb0*/  FMUL R33, R33, 1.4426950216293334961 ;  /* 0x3fb8aa3b21217820 */ /* 0x000fe20000400000 */
[----:B-1----:R-:W-:Y:S01]  /*3cc0*/  FMUL R68, R35, 1.4426950216293334961 ;  /* 0x3fb8aa3b23447820 */ /* 0x002fe20000400000 */
[--C-:B------:R-:W-:Y:S01]  /*3cd0*/  FADD R35, R16, -R29.reuse ;  /* 0x8000001d10237221 */ /* 0x100fe20000000000 */
[----:B------:R-:W-:Y:S03]  /*3ce0*/  MUFU.EX2 R4, R4 ;  /* 0x0000000400047308 */ /* 0x000fe60000000800 */
[----:B---3--:R-:W-:Y:S01]  /*3cf0*/  FMUL R72, R35, 1.4426950216293334961 ;  /* 0x3fb8aa3b23487820 */ /* 0x008fe20000400000 */
[----:B------:R-:W-:-:S04]  /*3d00*/  FADD R35, R17, -R29 ;  /* 0x8000001d11237221 */ /* 0x000fc80000000000 */
[----:B------:R-:W1:Y:S08]  /*3d10*/  MUFU.EX2 R5, R5 ;  /* 0x0000000500057308 */ /* 0x000e700000000800 */
[----:B------:R3:W-:Y:S08]  /*3d20*/  MUFU.EX2 R13, R73 ;  /* 0x00000049000d7308 */ /* 0x0007f00000000800 */
[----:B------:R-:W4:Y:S01]  /*3d30*/  MUFU.EX2 R6, R6 ;  /* 0x0000000600067308 */ /* 0x000f220000000800 */
[----:B---3--:R-:W-:Y:S01]  /*3d40*/  FMUL R73, R35, 1.4426950216293334961 ;  /* 0x3fb8aa3b23497820 */ /* 0x008fe20000400000 */
[----:B------:R-:W-:Y:S01]  /*3d50*/  FADD R35, R18, -R29 ;  /* 0x8000001d12237221 */ /* 0x000fe20000000000 */
[----:B-1----:R-:W-:-:S05]  /*3d60*/  FADD R75, R4, R5 ;  /* 0x00000005044b7221 */ /* 0x002fca0000000000 */
[----:B------:R1:W-:Y:S08]  /*3d70*/  MUFU.EX2 R14, R71 ;  /* 0x00000047000e7308 */ /* 0x0003f00000000800 */
[----:B------:R-:W3:Y:S01]  /*3d80*/  MUFU.EX2 R8, R8 ;  /* 0x0000000800087308 */ /* 0x000ee20000000800 */
[----:B-1----:R-:W-:Y:S01]  /*3d90*/  FMUL R71, R35, 1.4426950216293334961 ;  /* 0x3fb8aa3b23477820 */ /* 0x002fe20000400000 */
[----:B------:R-:W-:-:S06]  /*3da0*/  FADD R35, R19, -R29 ;  /* 0x8000001d13237221 */ /* 0x000fcc0000000000 */
[----:B------:R1:W-:Y:S08]  /*3db0*/  MUFU.EX2 R15, R74 ;  /* 0x0000004a000f7308 */ /* 0x0003f00000000800 */
[----:B------:R5:W-:Y:S01]  /*3dc0*/  MUFU.EX2 R16, R68 ;  /* 0x0000004400107308 */ /* 0x000be20000000800 */
[----:B-1----:R-:W-:Y:S01]  /*3dd0*/  FMUL R74, R35, 1.4426950216293334961 ;  /* 0x3fb8aa3b234a7820 */ /* 0x002fe20000400000 */
[----:B------:R-:W-:-:S06]  /*3de0*/  FADD R35, R20, -R29 ;  /* 0x8000001d14237221 */ /* 0x000fcc0000000000 */
[----:B------:R-:W1:Y:S01]  /*3df0*/  MUFU.EX2 R10, R10 ;  /* 0x0000000a000a7308 */ /* 0x000e620000000800 */
[----:B-----5:R-:W-:Y:S01]  /*3e00*/  FMUL R68, R35, 1.4426950216293334961 ;  /* 0x3fb8aa3b23447820 */ /* 0x020fe20000400000 */
[----:B------:R-:W-:-:S06]  /*3e10*/  FADD R35, R21, -R29 ;  /* 0x8000001d15237221 */ /* 0x000fcc0000000000 */
[----:B------:R4:W-:Y:S08]  /*3e20*/  MUFU.EX2 R20, R74 ;  /* 0x0000004a00147308 */ /* 0x0009f00000000800 */
[----:B------:R5:W-:Y:S01]  /*3e30*/  MUFU.EX2 R17, R72 ;  /* 0x0000004800117308 */ /* 0x000be20000000800 */
[----:B----4-:R-:W-:-:S04]  /*3e40*/  FADD R74, R6, R75 ;  /* 0x0000004b064a7221 */ /* 0x010fc80000000000 */
[----:B------:R-:W-:-:S03]  /*3e50*/  FADD R75, R7, R74 ;  /* 0x0000004a074b7221 */ /* 0x000fc60000000000 */
[----:B------:R4:W-:Y:S01]  /*3e60*/  MUFU.EX2 R18, R73 ;  /* 0x0000004900127308 */ /* 0x0009e20000000800 */
[----:B-----5:R-:W-:Y:S01]  /*3e70*/  FMUL R72, R35, 1.4426950216293334961 ;  /* 0x3fb8aa3b23487820 */ /* 0x020fe20000400000 */
[----:B------:R-:W-:-:S06]  /*3e80*/  FADD R35, R22, -R29 ;  /* 0x8000001d16237221 */ /* 0x000fcc0000000000 */
[----:B------:R3:W-:Y:S01]  /*3e90*/  MUFU.EX2 R22, R72 ;  /* 0x0000004800167308 */ /* 0x0007e20000000800 */
[----:B----4-:R-:W-:Y:S01]  /*3ea0*/  FMUL R73, R35, 1.4426950216293334961 ;  /* 0x3fb8aa3b23497820 */ /* 0x010fe20000400000 */
[----:B------:R-:W-:-:S06]  /*3eb0*/  FADD R35, R23, -R29 ;  /* 0x8000001d17237221 */ /* 0x000fcc0000000000 */
[----:B------:R4:W-:Y:S01]  /*3ec0*/  MUFU.EX2 R23, R73 ;  /* 0x0000004900177308 */ /* 0x0009e20000000800 */
[----:B---3--:R-:W-:-:S07]  /*3ed0*/  FADD R72, R8, R75 ;  /* 0x0000004b08487221 */ /* 0x008fce0000000000 */
[----:B------:R3:W-:Y:S01]  /*3ee0*/  MUFU.EX2 R19, R71 ;  /* 0x0000004700137308 */ /* 0x0007e20000000800 */
[----:B----4-:R-:W-:-:S04]  /*3ef0*/  FADD R73, R9, R72 ;  /* 0x0000004809497221 */ /* 0x010fc80000000000 */
[----:B-1----:R-:W-:-:S03]  /*3f00*/  FADD R74, R10, R73 ;  /* 0x000000490a4a7221 */ /* 0x002fc60000000000 */
[----:B------:R1:W-:Y:S01]  /*3f10*/  MUFU.EX2 R21, R68 ;  /* 0x0000004400157308 */ /* 0x0003e20000000800 */
[----:B------:R-:W-:Y:S01]  /*3f20*/  FADD R73, R11, R74 ;  /* 0x0000004a0b497221 */ /* 0x000fe20000000000 */
[----:B---3--:R-:W-:Y:S01]  /*3f30*/  FMUL R71, R35, 1.4426950216293334961 ;  /* 0x3fb8aa3b23477820 */ /* 0x008fe20000400000 */
[----:B------:R-:W-:Y:S02]  /*3f40*/  FADD R35, R24, -R29 ;  /* 0x8000001d18237221 */ /* 0x000fe40000000000 */
[----:B------:R-:W-:-:S03]  /*3f50*/  FADD R74, R12, R73 ;  /* 0x000000490c4a7221 */ /* 0x000fc60000000000 */
[----:B------:R3:W-:Y:S01]  /*3f60*/  MUFU.EX2 R24, R71 ;  /* 0x0000004700187308 */ /* 0x0007e20000000800 */
[----:B------:R-:W-:Y:S01]  /*3f70*/  FADD R73, R13, R74 ;  /* 0x0000004a0d497221 */ /* 0x000fe20000000000 */
[----:B-1----:R-:W-:Y:S01]  /*3f80*/  FMUL R68, R35, 1.4426950216293334961 ;  /* 0x3fb8aa3b23447820 */ /* 0x002fe20000400000 */
[----:B------:R-:W-:Y:S02]  /*3f90*/  FADD R35, R25, -R29 ;  /* 0x8000001d19237221 */ /* 0x000fe40000000000 */
[----:B------:R-:W-:Y:S02]  /*3fa0*/  FADD R74, R14, R73 ;  /* 0x000000490e4a7221 */ /* 0x000fe40000000000 */
[----:B------:R-:W-:Y:S01]  /*3fb0*/  FMUL R72, R35, 1.4426950216293334961 ;  /* 0x3fb8aa3b23487820 */ /* 0x000fe20000400000 */
[----:B------:R-:W-:Y:S01]  /*3fc0*/  FADD R35, R26, -R29 ;  /* 0x8000001d1a237221 */ /* 0x000fe20000000000 */
[----:B------:R-:W-:Y:S01]  /*3fd0*/  FADD R73, R15, R74 ;  /* 0x0000004a0f497221 */ /* 0x000fe20000000000 */
[----:B------:R-:W2:Y:S01]  /*3fe0*/  MUFU.EX2 R31, R31 ;  /* 0x0000001f001f7308 */ /* 0x000ea20000000800 */
[----:B------:R-:W-:-:S04]  /*3ff0*/  IMAD.WIDE R74, R67, 0x2, R56 ;  /* 0x00000002434a7825 */ /* 0x000fc800078e0238 */
[----:B---3--:R-:W-:Y:S01]  /*4000*/  FMUL R71, R35, 1.4426950216293334961 ;  /* 0x3fb8aa3b23477820 */ /* 0x008fe20000400000 */
[----:B------:R-:W-:Y:S02]  /*4010*/  FADD R35, R27, -R29 ;  /* 0x8000001d1b237221 */ /* 0x000fe40000000000 */
[----:B------:R1:W-:Y:S08]  /*4020*/  MUFU.EX2 R26, R72 ;  /* 0x00000048001a7308 */ /* 0x0003f00000000800 */
[----:B------:R3:W-:Y:S01]  /*4030*/  MUFU.EX2 R27, R71 ;  /* 0x00000047001b7308 */ /* 0x0007e20000000800 */
[----:B-1----:R-:W-:Y:S01]  /*4040*/  FADD R72, R16, R73 ;  /* 0x0000004910487221 */ /* 0x002fe20000000000 */
[----:B--2---:R1:W-:Y:S06]  /*4050*/  STSM.16.M88 [R48+0x1800], R31 ;  /* 0x0018001f30007844 */ /* 0x0043ec0000000000 */
[----:B------:R2:W4:Y:S01]  /*4060*/  MUFU.EX2 R25, R68 ;  /* 0x0000004400197308 */ /* 0x0005220000000800 */
[----:B---3--:R-:W-:-:S04]  /*4070*/  FADD R71, R17, R72 ;  /* 0x0000004811477221 */ /* 0x008fc80000000000 */
[----:B------:R-:W-:-:S03]  /*4080*/  FADD R72, R18, R71 ;  /* 0x0000004712487221 */ /* 0x000fc60000000000 */
[----:B------:R-:W-:Y:S01]  /*4090*/  MUFU.EX2 R30, R30 ;  /* 0x0000001e001e7308 */ /* 0x000fe20000000800 */
[----:B--2---:R-:W-:Y:S01]  /*40a0*/  FMUL R68, R35, 1.4426950216293334961 ;  /* 0x3fb8aa3b23447820 */ /* 0x004fe20000400000 */
[----:B------:R-:W-:Y:S01]  /*40b0*/  FADD R71, R19, R72 ;  /* 0x0000004813477221 */ /* 0x000fe20000000000 */
[----:B------:R-:W-:Y:S01]  /*40c0*/  FADD R35, R28, -R29 ;  /* 0x8000001d1c237221 */ /* 0x000fe20000000000 */
[----:B------:R-:W-:-:S04]  /*40d0*/  IMAD.WIDE R72, R67, 0x2, R52 ;  /* 0x0000000243487825 */ /* 0x000fc800078e0234 */
[----:B------:R-:W-:Y:S01]  /*40e0*/  FMUL R35, R35, 1.4426950216293334961 ;  /* 0x3fb8aa3b23237820 */ /* 0x000fe20000400000 */
[----:B------:R2:W3:Y:S08]  /*40f0*/  MUFU.EX2 R28, R68 ;  /* 0x00000044001c7308 */ /* 0x0004f00000000800 */
[----:B------:R-:W5:Y:S01]  /*4100*/  MUFU.EX2 R35, R35 ;  /* 0x0000002300237308 */ /* 0x000f620000000800 */
[----:B--2---:R-:W-:-:S04]  /*4110*/  FADD R68, R20, R71 ;  /* 0x0000004714447221 */ /* 0x004fc80000000000 */
[----:B------:R-:W-:Y:S01]  /*4120*/  FADD R71, R21, R68 ;  /* 0x0000004415477221 */ /* 0x000fe20000000000 */
[----:B------:R-:W-:Y:S02]  /*4130*/  IMAD.U32 R68, R66, -0x80000000, RZ ;  /* 0x8000000042447824 */ /* 0x000fe400078e00ff */
[----:B------:R-:W2:Y:S01]  /*4140*/  MUFU.EX2 R77, R77 ;  /* 0x0000004d004d7308 */ /* 0x000ea20000000800 */
[----:B------:R-:W-:-:S04]  /*4150*/  FADD R64, R22, R71 ;  /* 0x0000004716407221 */ /* 0x000fc80000000000 */
[----:B------:R-:W-:-:S03]  /*4160*/  FADD R71, R23, R64 ;  /* 0x0000004017477221 */ /* 0x000fc60000000000 */
[----:B------:R3:W0:Y:S01]  /*4170*/  MUFU.EX2 R81, R32 ;  /* 0x0000002000517308 */ /* 0x0006220000000800 */
[----:B------:R-:W-:-:S04]  /*4180*/  FADD R64, R24, R71 ;  /* 0x0000004718407221 */ /* 0x000fc80000000000 */
[----:B----4-:R-:W-:Y:S01]  /*4190*/  FADD R71, R25, R64 ;  /* 0x0000004019477221 */ /* 0x010fe20000000000 */
[----:B------:R-:W-:Y:S02]  /*41a0*/  FMUL R64, R34, 1.4426950216293334961 ;  /* 0x3fb8aa3b22407820 */ /* 0x000fe40000400000 */
[----:B------:R-:W-:Y:S01]  /*41b0*/  MUFU.EX2 R83, R33 ;  /* 0x0000002100537308 */ /* 0x000fe20000000800 */
[----:B------:R-:W-:-:S04]  /*41c0*/  FADD R34, R26, R71 ;  /* 0x000000471a227221 */ /* 0x000fc80000000000 */
[----:B------:R-:W-:Y:S01]  /*41d0*/  FADD R71, R27, R34 ;  /* 0x000000221b477221 */ /* 0x000fe20000000000 */
[----:B------:R-:W-:Y:S03]  /*41e0*/  BAR.SYNC.DEFER_BLOCKING 0x0 ;  /* 0x0000000000007b1d */ /* 0x000fe60000010000 */
[----:B---3--:R-:W-:-:S03]  /*41f0*/  FADD R32, R28, R71 ;  /* 0x000000471c207221 */ /* 0x008fc60000000000 */
[----:B------:R3:W4:Y:S01]  /*4200*/  MUFU.EX2 R76, R64 ;  /* 0x00000040004c7308 */ /* 0x0007220000000800 */
[----:B-----5:R-:W-:-:S04]  /*4210*/  FADD R71, R35, R32 ;  /* 0x0000002023477221 */ /* 0x020fc80000000000 */
[----:B------:R-:W-:Y:S01]  /*4220*/  FADD R32, R30, R71 ;  /* 0x000000471e207221 */ /* 0x000fe20000000000 */
[----:B---3--:R-:W-:-:S03]  /*4230*/  FMUL R64, R70, 1.4426950216293334961 ;  /* 0x3fb8aa3b46407820 */ /* 0x008fc60000400000 */
[----:B--2---:R-:W-:Y:S01]  /*4240*/  FADD R32, R77, R32 ;  /* 0x000000204d207221 */ /* 0x004fe20000000000 */
[----:B------:R-:W-:-:S04]  /*4250*/  IMAD.WIDE R70, R67, 0x2, R54 ;  /* 0x0000000243467825 */ /* 0x000fc800078e0236 */
[----:B0-----:R-:W-:Y:S01]  /*4260*/  FADD R32, R81, R32 ;  /* 0x0000002051207221 */ /* 0x001fe20000000000 */
[----:B------:R-:W0:Y:S01]  /*4270*/  MUFU.EX2 R64, R64 ;  /* 0x0000004000407308 */ /* 0x000e220000000800 */
[----:B------:R1:W2:Y:S01]  /*4280*/  LDSM.16.M88 R34, [R49+UR8+0x1800] ;  /* 0x001800083122783b */ /* 0x0002a20008000000 */
[----:B------:R-:W3:Y:S01]  /*4290*/  SYNCS.PHASECHK.TRANS64.TRYWAIT P0, [UR23], R68 ;  /* 0x00000044ff0075a7 */ /* 0x000ee20008001117 */
[----:B----4-:R-:W-:-:S04]  /*42a0*/  FADD R32, R76, R32 ;  /* 0x000000204c207221 */ /* 0x010fc80000000000 */
[----:B------:R-:W-:-:S04]  /*42b0*/  FADD R32, R83, R32 ;  /* 0x0000002053207221 */ /* 0x000fc80000000000 */
[----:B0-----:R-:W-:Y:S01]  /*42c0*/  FADD R66, R64, R32 ;  /* 0x0000002040427221 */ /* 0x001fe20000000000 */
[----:B------:R-:W-:-:S04]  /*42d0*/  IMAD.WIDE R32, R67, 0x2, R50 ;  /* 0x0000000243207825 */ /* 0x000fc800078e0232 */
[----:B------:R1:W0:Y:S02]  /*42e0*/  SHFL.BFLY PT, R79, R66, 0x10, 0x1f ;  /* 0x0e001f00424f7f89 */ /* 0x00022400000e0000 */
[----:B-123--:R-:W-:Y:S05]  /*42f0*/  @!P0 BRA `(.L_x_18) ;  /* 0x00000010009c8947 */ /* 0x00efea0003800000 */
.L_x_26:
[----:B------:R-:W2:Y:S04]  /*4300*/  LDG.E.U16 R74, desc[UR18][R74.64] ;  /* 0x000000124a4a7981 */ /* 0x000ea8000c1e1500 */
[----:B------:R-:W3:Y:S04]  /*4310*/  LDG.E.U16 R72, desc[UR18][R72.64] ;  /* 0x0000001248487981 */ /* 0x000ee8000c1e1500 */
[----:B------:R-:W4:Y:S04]  /*4320*/  LDG.E.U16 R71, desc[UR18][R70.64] ;  /* 0x0000001246477981 */ /* 0x000f28000c1e1500 */
[----:B------:R-:W5:Y:S01]  /*4330*/  LDG.E.U16 R33, desc[UR18][R32.64] ;  /* 0x0000001220217981 */ /* 0x000f62000c1e1500 */
[----:B------:R-:W-:Y:S01]  /*4340*/  F2FP.F16.F32.PACK_AB R4, R5, R4 ;  /* 0x000000040504723e */ /* 0x000fe200000000ff */
[----:B------:R-:W-:Y:S01]  /*4350*/  ULEA UR23, UR20, UR8, 0x3 ;  /* 0x0000000814177291 */ /* 0x000fe2000f8e18ff */
[----:B------:R-:W-:-:S02]  /*4360*/  F2FP.F16.F32.PACK_AB R5, R7, R6 ;  /* 0x000000060705723e */ /* 0x000fc400000000ff */
[----:B------:R-:W-:Y:S01]  /*4370*/  F2FP.F16.F32.PACK_AB R6, R9, R8 ;  /* 0x000000080906723e */ /* 0x000fe200000000ff */
[----:B------:R-:W-:Y:S01]  /*4380*/  UIADD3 UR23, UPT, UPT, UR23, 0x2800, URZ ;  /* 0x0000280017177890 */ /* 0x000fe2000fffe0ff */
[----:B------:R-:W-:Y:S02]  /*4390*/  F2FP.F16.F32.PACK_AB R7, R11, R10 ;  /* 0x0000000a0b07723e */ /* 0x000fe400000000ff */
[----:B------:R-:W-:Y:S02]  /*43a0*/  F2FP.F16.F32.PACK_AB R8, R13, R12 ;  /* 0x0000000c0d08723e */ /* 0x000fe400000000ff */
[----:B------:R-:W-:Y:S02]  /*43b0*/  F2FP.F16.F32.PACK_AB R9, R15, R14 ;  /* 0x0000000e0f09723e */ /* 0x000fe400000000ff */
[----:B------:R-:W-:Y:S02]  /*43c0*/  F2FP.F16.F32.PACK_AB R10, R17, R16 ;  /* 0x00000010110a723e */ /* 0x000fe400000000ff */
[----:B------:R-:W-:-:S02]  /*43d0*/  F2FP.F16.F32.PACK_AB R11, R19, R18 ;  /* 0x00000012130b723e */ /* 0x000fc400000000ff */
[----:B------:R-:W-:Y:S02]  /*43e0*/  F2FP.F16.F32.PACK_AB R12, R21, R20 ;  /* 0x00000014150c723e */ /* 0x000fe400000000ff */
[----:B------:R-:W-:Y:S02]  /*43f0*/  F2FP.F16.F32.PACK_AB R13, R23, R22 ;  /* 0x00000016170d723e */ /* 0x000fe400000000ff */
[----:B------:R-:W-:Y:S02]  /*4400*/  F2FP.F16.F32.PACK_AB R14, R25, R24 ;  /* 0x00000018190e723e */ /* 0x000fe400000000ff */
[----:B------:R-:W-:Y:S02]  /*4410*/  F2FP.F16.F32.PACK_AB R15, R27, R26 ;  /* 0x0000001a1b0f723e */ /* 0x000fe400000000ff */
[----:B------:R-:W-:Y:S02]  /*4420*/  F2FP.F16.F32.PACK_AB R16, R35, R28 ;  /* 0x0000001c2310723e */ /* 0x000fe400000000ff */
[----:B------:R-:W-:-:S02]  /*4430*/  F2FP.F16.F32.PACK_AB R17, R77, R30 ;  /* 0x0000001e4d11723e */ /* 0x000fc400000000ff */
[----:B------:R-:W-:Y:S02]  /*4440*/  F2FP.F16.F32.PACK_AB R18, R76, R81 ;  /* 0x000000514c12723e */ /* 0x000fe400000000ff */
[----:B------:R-:W-:-:S04]  /*4450*/  F2FP.F16.F32.PACK_AB R19, R64, R83 ;  /* 0x000000534013723e */ /* 0x000fc800000000ff */
[----:B------:R-:W-:Y:S01]  /*4460*/  STTM.16dp32bit_t0_t15.x16 tmem[UR12], R4 ;  /* 0x00000004000079ed */ /* 0x000fe20008a0000c */
[----:B------:R1:W-:Y:S02]  /*4470*/  STTM.16dp32bit_t16_t31.x16 tmem[UR12+0x10], R4 ;  /* 0x00001004000079ed */ /* 0x0003e40008a2000c */
[----:B01----:R-:W-:Y:S01]  /*4480*/  FADD R4, R66, R79 ;  /* 0x0000004f42047221 */ /* 0x003fe20000000000 */
[----:B------:R-:W-:Y:S01]  /*4490*/  IMAD.MOV.U32 R66, RZ, RZ, R63 ;  /* 0x000000ffff427224 */ /* 0x000fe200078e003f */
[----:B--2---:R0:W-:Y:S04]  /*44a0*/  STS.U16 [R59+UR8+0x2000], R74 ;  /* 0x0020004a3b007988 */ /* 0x0041e80008000408 */
[----:B---3--:R0:W-:Y:S04]  /*44b0*/  STS.U16 [R59+UR8+0x2400], R72 ;  /* 0x002400483b007988 */ /* 0x0081e80008000408 */
[----:B----4-:R0:W-:Y:S04]  /*44c0*/  STS.U16 [R58+UR8+0x2200], R71 ;  /* 0x002200473a007988 */ /* 0x0101e80008000408 */
[----:B-----5:R0:W-:Y:S01]  /*44d0*/  STS.U16 [R58+UR8+0x2600], R33 ;  /* 0x002600213a007988 */ /* 0x0201e20008000408 */
[----:B------:R-:W1:Y:S02]  /*44e0*/  FENCE.VIEW.ASYNC.T ;  /* 0x00000000000073c6 */ /* 0x000e640000000200 */
[----:B-1----:R-:W-:Y:S06]  /*44f0*/  BAR.SYNC.DEFER_BLOCKING 0x0 ;  /* 0x0000000000007b1d */ /* 0x002fec0000010000 */
[----:B------:R-:W1:Y:S01]  /*4500*/  LDTM.x8 R20, tmem[UR9] ;  /* 0x00000009001479ee */ /* 0x000e6200081c0000 */
[----:B------:R-:W-:Y:S01]  /*4510*/  NOP ;  /* 0x0000000000007918 */ /* 0x000fe20000000000 */
[C---:B-1----:R-:W-:Y:S01]  /*4520*/  FMUL R20, R34.reuse, R20 ;  /* 0x0000001422147220 */ /* 0x042fe20000400000 */
[C---:B------:R-:W-:Y:S01]  /*4530*/  FMUL R21, R34.reuse, R21 ;  /* 0x0000001522157220 */ /* 0x040fe20000400000 */
[C---:B------:R-:W-:Y:S01]  /*4540*/  FMUL R22, R34.reuse, R22 ;  /* 0x0000001622167220 */ /* 0x040fe20000400000 */
[C---:B------:R-:W-:Y:S01]  /*4550*/  FMUL R23, R34.reuse, R23 ;  /* 0x0000001722177220 */ /* 0x040fe20000400000 */
[C---:B------:R-:W-:Y:S01]  /*4560*/  FMUL R24, R34.reuse, R24 ;  /* 0x0000001822187220 */ /* 0x040fe20000400000 */
[C---:B------:R-:W-:Y:S01]  /*4570*/  FMUL R25, R34.reuse, R25 ;  /* 0x0000001922197220 */ /* 0x040fe20000400000 */
[C---:B------:R-:W-:Y:S01]  /*4580*/  FMUL R26, R34.reuse, R26 ;  /* 0x0000001a221a7220 */ /* 0x040fe20000400000 */
[----:B------:R-:W-:-:S04]  /*4590*/  FMUL R27, R34, R27 ;  /* 0x0000001b221b7220 */ /* 0x000fc80000400000 */
[----:B------:R0:W-:Y:S01]  /*45a0*/  STTM.x8 tmem[UR9], R20 ;  /* 0x00000014000079ed */ /* 0x0001e200081c0009 */
[----:B------:R-:W1:Y:S02]  /*45b0*/  FENCE.VIEW.ASYNC.T ;  /* 0x00000000000073c6 */ /* 0x000e640000000200 */
[----:B-1----:R-:W-:Y:S06]  /*45c0*/  BAR.SYNC.DEFER_BLOCKING 0x0 ;  /* 0x0000000000007b1d */ /* 0x002fec0000010000 */
[----:B------:R1:W-:Y:S06]  /*45d0*/  MEMBAR.ALL.CTA ;  /* 0x0000000000007992 */ /* 0x0003ec0000008000 */
[----:B-1----:R-:W1:Y:S02]  /*45e0*/  FENCE.VIEW.ASYNC.S ;  /* 0x00000000000073c6 */ /* 0x002e640000000000 */
[----:B-1----:R-:W-:Y:S06]  /*45f0*/  BAR.SYNC.DEFER_BLOCKING 0x0 ;  /* 0x0000000000007b1d */ /* 0x002fec0000010000 */
[----:B------:R-:W-:Y:S05]  /*4600*/  BRA.U UP1, `(.L_x_19) ;  /* 0x0000000101587547 */ /* 0x000fea000b800000 */
[----:B------:R-:W-:Y:S02]  /*4610*/  UIADD3 UR32, UPT, UPT, UR6, 0x58, URZ ;  /* 0x0000005806207890 */ /* 0x000fe4000fffe0ff */
[----:B------:R-:W-:Y:S02]  /*4620*/  UIADD3 UR33, UPT, UPT, UR6, 0x60, URZ ;  /* 0x0000006006217890 */ /* 0x000fe4000fffe0ff */
[----:B------:R-:W-:Y:S01]  /*4630*/  UIADD3 UR35, UPT, UPT, UR6, 0x68, URZ ;  /* 0x0000006806237890 */ /* 0x000fe2000fffe0ff */
[----:B------:R-:W-:Y:S01]  /*4640*/  UMOV UR16, 0x0 ;  /* 0x0000000000107882 */ /* 0x000fe20000000000 */
[----:B------:R-:W-:Y:S01]  /*4650*/  UMOV UR17, 0x8040010 ;  /* 0x0804001000117882 */ /* 0x000fe20000000000 */
[----:B------:R-:W-:Y:S01]  /*4660*/  UMOV UR14, UR21 ;  /* 0x00000015000e7c82 */ /* 0x000fe20008000000 */
[----:B------:R-:W-:Y:S01]  /*4670*/  UMOV UR15, 0x40004040 ;  /* 0x40004040000f7882 */ /* 0x000fe20000000000 */
[----:B------:R-:W-:Y:S01]  /*4680*/  UMOV UR36, 0x0 ;  /* 0x0000000000247882 */ /* 0x000fe20000000000 */
[----:B------:R-:W-:Y:S01]  /*4690*/  UMOV UR37, 0x8040010 ;  /* 0x0804001000257882 */ /* 0x000fe20000000000 */
[----:B------:R-:W-:Y:S01]  /*46a0*/  UMOV UR38, 0x0 ;  /* 0x0000000000267882 */ /* 0x000fe20000000000 */
[----:B------:R-:W-:Y:S01]  /*46b0*/  UMOV UR39, 0x8040010 ;  /* 0x0804001000277882 */ /* 0x000fe20000000000 */
[----:B------:R-:W-:Y:S01]  /*46c0*/  UMOV UR4, UR23 ;  /* 0x0000001700047c82 */ /* 0x000fe20008000000 */
[----:B------:R-:W-:Y:S01]  /*46d0*/  UMOV UR5, URZ ;  /* 0x000000ff00057c82 */ /* 0x000fe20008000000 */
[----:B------:R1:W-:Y:S01]  /*46e0*/  UTCHMMA tmem[UR11], gdesc[UR14], tmem[UR6], tmem[UR16], idesc[UR17], UPT ;  /* 0x00ff100e0b0079ea */ /* 0x0003e2000b800006 */
[----:B------:R-:W-:Y:S01]  /*46f0*/  UMOV UR40, 0x0 ;  /* 0x0000000000287882 */ /* 0x000fe20000000000 */
[----:B------:R-:W-:Y:S01]  /*4700*/  UMOV UR41, 0x8040010 ;  /* 0x0804001000297882 */ /* 0x000fe20000000000 */
[----:B------:R1:W-:Y:S01]  /*4710*/  UTCHMMA tmem[UR32], gdesc[UR26], tmem[UR6], tmem[UR36], idesc[UR37], UPT ;  /* 0x00ff241a200079ea */ /* 0x0003e2000b800006 */
[----:B------:R-:W-:Y:S01]  /*4720*/  UMOV UR4, UR4 ;  /* 0x0000000400047c82 */ /* 0x000fe20008000000 */
[----:B------:R1:W-:Y:S01]  /*4730*/  UTCHMMA tmem[UR33], gdesc[UR28], tmem[UR6], tmem[UR38], idesc[UR39], UPT ;  /* 0x00ff261c210079ea */ /* 0x0003e2000b800006 */
[----:B------:R1:W-:Y:S01]  /*4740*/  UTCHMMA tmem[UR35], gdesc[UR30], tmem[UR6], tmem[UR40], idesc[UR41], UPT ;  /* 0x00ff281e230079ea */ /* 0x0003e2000b800006 */
[----:B------:R1:W-:Y:S01]  /*4750*/  UTCBAR [UR4], URZ ;  /* 0x000000ff040073e9 */ /* 0x0003e200080000ff */
[----:B------:R-:W-:Y:S01]  /*4760*/  NOP ;  /* 0x0000000000007918 */ /* 0x000fe20000000000 */
.L_x_19:
[----:B------:R-:W-:Y:S01]  /*4770*/  IADD3 R62, P0, PT, R62, 0x40, RZ ;  /* 0x000000403e3e7810 */ /* 0x000fe20007f1e0ff */
[----:B------:R-:W-:Y:S01]  /*4780*/  UIADD3 UR20, UPT, UPT, UR20, 0x1, URZ ;  /* 0x0000000114147890 */ /* 0x000fe2000fffe0ff */
[----:B------:R-:W-:Y:S02]  /*4790*/  VIADD R67, R67, UR22 ;  /* 0x0000001643437c36 */ /* 0x000fe40008000000 */
[----:B------:R-:W-:Y:S01]  /*47a0*/  FFMA R60, R31, R60, R4 ;  /* 0x0000003c1f3c7223 */ /* 0x000fe20000000004 */
[----:B------:R-:W-:Y:S01]  /*47b0*/  IMAD.IADD R65, R61, 0x1, R65 ;  /* 0x000000013d417824 */ /* 0x000fe200078e0241 */
[----:B------:R-:W-:Y:S01]  /*47c0*/  UISETP.GT.AND UP2, UPT, UR20, 0x1, UPT ;  /* 0x000000011400788c */ /* 0x000fe2000bf44270 */
[----:B------:R-:W-:Y:S01]  /*47d0*/  IMAD.X R69, RZ, RZ, R69, P0 ;  /* 0x000000ffff457224 */ /* 0x000fe200000e0645 */
[----:B------:R-:W-:Y:S01]  /*47e0*/  ISETP.GE.U32.AND P0, PT, R62, R39, PT ;  /* 0x000000273e00720c */ /* 0x000fe20003f06070 */
[----:B------:R-:W-:Y:S01]  /*47f0*/  IMAD.MOV.U32 R64, RZ, RZ, R29 ;  /* 0x000000ffff407224 */ /* 0x000fe200078e001d */
[----:B-1----:R-:W-:-:S02]  /*4800*/  USEL UR4, URZ, 0x1, !UP2 ;  /* 0x00000001ff047887 */ /* 0x002fc4000d000000 */
[----:B------:R-:W-:Y:S01]  /*4810*/  ISETP.GE.U32.AND.EX P0, PT, R69, RZ, PT, P0 ;  /* 0x000000ff4500720c */ /* 0x000fe20003f06100 */
[----:B------:R-:W-:-:S03]  /*4820*/  USEL UR20, UR20, URZ, !UP2 ;  /* 0x000000ff14147287 */ /* 0x000fc6000d000000 */
[----:B------:R-:W-:-:S09]  /*4830*/  LOP3.LUT R63, R63, UR4, RZ, 0x3c, !PT ;  /* 0x000000043f3f7c12 */ /* 0x000fd2000f8e3cff */
[----:B------:R-:W-:Y:S05]  /*4840*/  @!P0 BRA `(.L_x_20) ;  /* 0xffffffe000b08947 */ /* 0x000fea000383ffff */
[----:B------:R-:W-:Y:S01]  /*4850*/  ISETP.GE.AND P0, PT, R36, 0x1, PT ;  /* 0x000000012400780c */ /* 0x000fe20003f06270 */
[----:B------:R-:W-:-:S12]  /*4860*/  IMAD.MOV.U32 R64, RZ, RZ, R29 ;  /* 0x000000ffff407224 */ /* 0x000fd800078e001d */
[----:B------:R-:W-:Y:S05]  /*4870*/  @!P0 BRA `(.L_x_15) ;  /* 0x0000000000108947 */ /* 0x000fea0003800000 */
[----:B------:R-:W-:-:S04]  /*4880*/  IMAD.U32 R3, R66, -0x80000000, RZ ;  /* 0x8000000042037824 */ /* 0x000fc800078e00ff */
[----:B------:R-:W1:Y:S02]  /*4890*/  SYNCS.PHASECHK.TRANS64.TRYWAIT P0, [UR23], R3 ;  /* 0x00000003ff0075a7 */ /* 0x000e640008001117 */
[----:B-1----:R-:W-:Y:S05]  /*48a0*/  @!P0 BRA `(.L_x_21) ;  /* 0x0000000c003c8947 */ /* 0x002fea0003800000 */
.L_x_27:
[----:B------:R-:W-:-:S07]  /*48b0*/  IMAD.MOV.U32 R64, RZ, RZ, R29 ;  /* 0x000000ffff407224 */ /* 0x000fce00078e001d */
.L_x_15:
[----:B------:R-:W-:Y:S01]  /*48c0*/  BAR.SYNC.DEFER_BLOCKING 0x0 ;  /* 0x0000000000007b1d */ /* 0x000fe20000010000 */
[C---:B------:R-:W-:Y:S01]  /*48d0*/  LOP3.LUT P0, RZ, R0.reuse, 0xff, RZ, 0xc0, !PT ;  /* 0x000000ff00ff7812 */ /* 0x040fe2000780c0ff */
[----:B------:R-:W-:Y:S01]  /*48e0*/  IMAD.SHL.U32 R12, R0, 0x10, RZ ;  /* 0x00000010000c7824 */ /* 0x000fe200078e00ff */
[----:B------:R-:W-:Y:S01]  /*48f0*/  FSETP.GEU.AND P1, PT, R60, 1.175494350822287508e-38, PT ;  /* 0x008000003c00780b */ /* 0x000fe20003f2e000 */
[C---:B------:R-:W-:Y:S01]  /*4900*/  IMAD.SHL.U32 R13, R0.reuse, 0x4, RZ ;  /* 0x00000004000d7824 */ /* 0x040fe200078e00ff */
[----:B------:R-:W-:-:S03]  /*4910*/  LOP3.LUT R14, R0, 0x18, RZ, 0xc0, !PT ;  /* 0x00000018000e7812 */ /* 0x000fc600078ec0ff */
[----:B0-----:R-:W0:Y:S01]  /*4920*/  LDC R26, c[0x0][0x3e8] ;  /* 0x0000fa00ff1a7b82 */ /* 0x001e220000000800 */
[C---:B------:R-:W-:Y:S01]  /*4930*/  LOP3.LUT R16, R12.reuse, 0x870, RZ, 0xc0, !PT ;  /* 0x000008700c107812 */ /* 0x040fe200078ec0ff */
[----:B------:R-:W1:Y:S01]  /*4940*/  LDCU.64 UR4, c[0x0][0x3e0] ;  /* 0x00007c00ff0477ac */ /* 0x000e620008000a00 */
[----:B------:R-:W-:Y:S02]  /*4950*/  LOP3.LUT R18, R12, 0x70, RZ, 0xc0, !PT ;  /* 0x000000700c127812 */ /* 0x000fe400078ec0ff */
[C---:B------:R-:W-:Y:S02]  /*4960*/  LOP3.LUT R17, R13.reuse, 0x180, RZ, 0xc0, !PT ;  /* 0x000001800d117812 */ /* 0x040fe400078ec0ff */
[----:B------:R-:W-:Y:S01]  /*4970*/  LOP3.LUT R21, R13, 0x380, RZ, 0xc0, !PT ;  /* 0x000003800d157812 */ /* 0x000fe200078ec0ff */
[----:B------:R-:W2:Y:S01]  /*4980*/  LDC.64 R22, c[0x0][0x398] ;  /* 0x0000e600ff167b82 */ /* 0x000ea20000000a00 */
[----:B------:R-:W-:Y:S02]  /*4990*/  LEA R19, R14, UR8, 0x6 ;  /* 0x000000080e137c11 */ /* 0x000fe4000f8e30ff */
[----:B------:R-:W-:-:S02]  /*49a0*/  ISETP.GE.U32.AND P4, PT, R0, 0x20, PT ;  /* 0x000000200000780c */ /* 0x000fc40003f86070 */
[----:B------:R-:W-:Y:S01]  /*49b0*/  IADD3 R20, PT, PT, R17, R19, R16 ;  /* 0x0000001311147210 */ /* 0x000fe20007ffe010 */
[----:B------:R-:W-:Y:S01]  /*49c0*/  IMAD R14, R14, 0x40, R19 ;  /* 0x000000400e0e7824 */ /* 0x000fe200078e0213 */
[----:B------:R-:W4:Y:S02]  /*49d0*/  @!P0 SYNCS.CCTL.IV [UR8+0x2800] ;  /* 0x00280000ff0089b1 */ /* 0x000f240008000008 */
[----:B----4-:R-:W-:Y:S02]  /*49e0*/  BAR.SYNC.DEFER_BLOCKING 0x0 ;  /* 0x0000000000007b1d */ /* 0x010fe40000010000 */
[----:B------:R-:W-:Y:S01]  /*49f0*/  IADD3 R21, PT, PT, R21, R14, R18 ;  /* 0x0000000e15157210 */ /* 0x000fe20007ffe012 */
[----:B------:R-:W-:Y:S01]  /*4a00*/  IMAD.MOV.U32 R14, RZ, RZ, 0x3dc6b27f ;  /* 0x3dc6b27fff0e7424 */ /* 0x000fe200078e00ff */
[----:B-1----:R-:W-:Y:S02]  /*4a10*/  UIMAD UR4, UR7, UR4, URZ ;  /* 0x00000004070472a4 */ /* 0x002fe4000f8e02ff */
[----:B------:R-:W1:Y:S02]  /*4a20*/  @!P0 SYNCS.CCTL.IV [UR8+0x2808] ;  /* 0x00280800ff0089b1 */ /* 0x000e640008000008 */
[----:B-1----:R1:W-:Y:S01]  /*4a30*/  STSM.16.M88 [R48], R60 ;  /* 0x0000003c30007844 */ /* 0x0023e20000000000 */
[----:B------:R-:W-:Y:S01]  /*4a40*/  BAR.SYNC.DEFER_BLOCKING 0x0 ;  /* 0x0000000000007b1d */ /* 0x000fe20000010000 */
[----:B-1----:R-:W-:-:S05]  /*4a50*/  @!P1 FMUL R60, R60, 8388608 ;  /* 0x4b0000003c3c9820 */ /* 0x002fca0000400000 */
[----:B---3--:R-:W1:Y:S01]  /*4a60*/  LDTM.x8 R4, tmem[UR9] ;  /* 0x00000009000479ee */ /* 0x008e6200081c0000 */
[----:B------:R-:W-:Y:S01]  /*4a70*/  USHF.L.U32 UR9, UR4, 0x1, URZ ;  /* 0x0000000104097899 */ /* 0x000fe200080006ff */
[----:B------:R-:W-:-:S05]  /*4a80*/  VIADD R12, R60, 0xc0cafb0d ;  /* 0xc0cafb0d3c0c7836 */ /* 0x000fca0000000000 */
[----:B------:R-:W-:Y:S02]  /*4a90*/  LOP3.LUT R13, R12, 0xff800000, RZ, 0xc0, !PT ;  /* 0xff8000000c0d7812 */ /* 0x000fe400078ec0ff */
[----:B------:R-:W-:Y:S02]  /*4aa0*/  FSEL R12, RZ, -23, P1 ;  /* 0xc1b80000ff0c7808 */ /* 0x000fe40000800000 */
[----:B------:R-:W-:Y:S01]  /*4ab0*/  I2FP.F32.S32 R15, R13 ;  /* 0x0000000d000f7245 */ /* 0x000fe20000201400 */
[----:B------:R-:W-:Y:S01]  /*4ac0*/  IMAD.IADD R13, R60, 0x1, -R13 ;  /* 0x000000013c0d7824 */ /* 0x000fe200078e0a0d */
[----:B------:R-:W3:Y:S01]  /*4ad0*/  LDSM.16.M88 R3, [R49+UR8] ;  /* 0x000000083103783b */ /* 0x000ee20008000000 */
[----:B------:R-:W-:Y:S02]  /*4ae0*/  NOP ;  /* 0x0000000000007918 */ /* 0x000fe40000000000 */
[----:B------:R-:W-:Y:S01]  /*4af0*/  FADD R13, R13, -1 ;  /* 0xbf8000000d0d7421 */ /* 0x000fe20000000000 */
[----:B------:R-:W-:Y:S01]  /*4b00*/  FFMA.FTZ R12, R15, 1.1920928955078125e-07, R12 ;  /* 0x340000000f0c7823 */ /* 0x000fe2000001000c */
[----:B-1----:R-:W-:Y:S02]  /*4b10*/  BAR.SYNC.DEFER_BLOCKING 0x0 ;  /* 0x0000000000007b1d */ /* 0x002fe40000010000 */
[----:B------:R-:W-:-:S04]  /*4b20*/  FFMA.FTZ R14, R13, R14, -0.16845393180847167969 ;  /* 0xbe2c7f300d0e7423 */ /* 0x000fc8000001000e */
[----:B------:R-:W-:-:S04]  /*4b30*/  FFMA.FTZ R14, R13, R14, 0.1716887056827545166 ;  /* 0x3e2fcf2a0d0e7423 */ /* 0x000fc8000001000e */
[----:B------:R-:W-:-:S04]  /*4b40*/  FFMA.FTZ R14, R13, R14, -0.17900948226451873779 ;  /* 0xbe374e430d0e7423 */ /* 0x000fc8000001000e */
[----:B------:R-:W-:-:S04]  /*4b50*/  FFMA.FTZ R14, R13, R14, 0.20512372255325317383 ;  /* 0x3e520bf40d0e7423 */ /* 0x000fc8000001000e */
[----:B------:R-:W-:-:S04]  /*4b60*/  FFMA.FTZ R14, R13, R14, -0.24046532809734344482 ;  /* 0xbe763c8b0d0e7423 */ /* 0x000fc8000001000e */
[----:B------:R-:W-:-:S04]  /*4b70*/  FFMA.FTZ R14, R13, R14, 0.28857114911079406738 ;  /* 0x3e93bf990d0e7423 */ /* 0x000fc8000001000e */
[----:B------:R-:W-:-:S04]  /*4b80*/  FFMA.FTZ R14, R13, R14, -0.36067417263984680176 ;  /* 0xbeb8aa490d0e7423 */ /* 0x000fc8000001000e */
[----:B------:R-:W-:-:S04]  /*4b90*/  FFMA.FTZ R14, R13, R14, 0.48089820146560668945 ;  /* 0x3ef6384a0d0e7423 */ /* 0x000fc8000001000e */
[----:B------:R-:W-:Y:S01]  /*4ba0*/  FFMA.FTZ R14, R13, R14, -0.72134751081466674805 ;  /* 0xbf38aa3b0d0e7423 */ /* 0x000fe2000001000e */
[C---:B---3--:R-:W-:Y:S02]  /*4bb0*/  FSETP.GT.AND P0, PT, |R3|.reuse, 8.50705917302346158658e+37, PT ;  /* 0x7e8000000300780b */ /* 0x048fe40003f04200 */
[----:B------:R-:W-:Y:S01]  /*4bc0*/  FSETP.GEU.AND P1, PT, |R3|, 1.175494350822287508e-38, PT ;  /* 0x008000000300780b */ /* 0x000fe20003f2e200 */
[----:B------:R-:W-:-:S04]  /*4bd0*/  FMUL R14, R13, R14 ;  /* 0x0000000e0d0e7220 */ /* 0x000fc80000400000 */
[----:B------:R-:W-:-:S04]  /*4be0*/  FMUL R14, R13, R14 ;  /* 0x0000000e0d0e7220 */ /* 0x000fc80000400000 */
[----:B------:R-:W-:Y:S02]  /*4bf0*/  FFMA.FTZ R13, R13, 1.4426950216293334961, R14 ;  /* 0x3fb8aa3b0d0d7823 */ /* 0x000fe4000001000e */
[----:B------:R-:W-:Y:S01]  /*4c00*/  @P0 FMUL R3, R3, 0.25 ;  /* 0x3e80000003030820 */ /* 0x000fe20000400000 */
[----:B------:R-:W-:Y:S01]  /*4c10*/  @P0 FMUL R6, R6, 0.25 ;  /* 0x3e80000006060820 */ /* 0x000fe20000400000 */
[----:B------:R-:W-:Y:S01]  /*4c20*/  @P0 FMUL R7, R7, 0.25 ;  /* 0x3e80000007070820 */ /* 0x000fe20000400000 */
[----:B------:R-:W-:Y:S01]  /*4c30*/  @P0 FMUL R10, R10, 0.25 ;  /* 0x3e8000000a0a0820 */ /* 0x000fe20000400000 */
[----:B------:R-:W-:Y:S01]  /*4c40*/  @!P1 FMUL R3, R3, 16777216 ;  /* 0x4b80000003039820 */ /* 0x000fe20000400000 */
[----:B------:R-:W-:Y:S01]  /*4c50*/  @P0 FMUL R4, R4, 0.25 ;  /* 0x3e80000004040820 */ /* 0x000fe20000400000 */
[----:B------:R-:W-:Y:S01]  /*4c60*/  @P0 FMUL R5, R5, 0.25 ;  /* 0x3e80000005050820 */ /* 0x000fe20000400000 */
[----:B------:R-:W-:Y:S01]  /*4c70*/  @P0 FMUL R8, R8, 0.25 ;  /* 0x3e80000008080820 */ /* 0x000fe20000400000 */
[----:B------:R-:W-:Y:S01]  /*4c80*/  @P0 FMUL R9, R9, 0.25 ;  /* 0x3e80000009090820 */ /* 0x000fe20000400000 */
[----:B------:R-:W-:Y:S01]  /*4c90*/  @P0 FMUL R11, R11, 0.25 ;  /* 0x3e8000000b0b0820 */ /* 0x000fe20000400000 */
[----:B------:R-:W1:Y:S01]  /*4ca0*/  MUFU.RCP R3, R3 ;  /* 0x0000000300037308 */ /* 0x000e620000001000 */
[----:B------:R-:W-:Y:S01]  /*4cb0*/  @!P1 FMUL R6, R6, 16777216 ;  /* 0x4b80000006069820 */ /* 0x000fe20000400000 */
[----:B------:R-:W-:Y:S01]  /*4cc0*/  @!P1 FMUL R7, R7, 16777216 ;  /* 0x4b80000007079820 */ /* 0x000fe20000400000 */
[----:B------:R-:W-:Y:S01]  /*4cd0*/  @!P1 FMUL R10, R10, 16777216 ;  /* 0x4b8000000a0a9820 */ /* 0x000fe20000400000 */
[----:B------:R-:W-:Y:S01]  /*4ce0*/  @!P1 FMUL R4, R4, 16777216 ;  /* 0x4b80000004049820 */ /* 0x000fe20000400000 */
[----:B------:R-:W-:Y:S01]  /*4cf0*/  @!P1 FMUL R5, R5, 16777216 ;  /* 0x4b80000005059820 */ /* 0x000fe20000400000 */
[----:B------:R-:W-:Y:S01]  /*4d00*/  @!P1 FMUL R8, R8, 16777216 ;  /* 0x4b80000008089820 */ /* 0x000fe20000400000 */
[----:B------:R-:W-:Y:S01]  /*4d10*/  @!P1 FMUL R9, R9, 16777216 ;  /* 0x4b80000009099820 */ /* 0x000fe20000400000 */
[----:B------:R-:W-:Y:S01]  /*4d20*/  @!P1 FMUL R11, R11, 16777216 ;  /* 0x4b8000000b0b9820 */ /* 0x000fe20000400000 */
[----:B------:R-:W-:Y:S01]  /*4d30*/  ISETP.GE.U32.AND P0, PT, R60, 0x7f800000, PT ;  /* 0x7f8000003c00780c */ /* 0x000fe20003f06070 */
[----:B------:R-:W-:Y:S01]  /*4d40*/  FADD R12, R12, R13 ;  /* 0x0000000d0c0c7221 */ /* 0x000fe20000000000 */
[C---:B-1----:R-:W-:Y:S01]  /*4d50*/  FMUL R15, R3.reuse, R6 ;  /* 0x00000006030f7220 */ /* 0x042fe20000400000 */
[C---:B------:R-:W-:Y:S01]  /*4d60*/  FMUL R6, R3.reuse, R7 ;  /* 0x0000000703067220 */ /* 0x040fe20000400000 */
[C---:B------:R-:W-:Y:S01]  /*4d70*/  FMUL R7, R3.reuse, R10 ;  /* 0x0000000a03077220 */ /* 0x040fe20000400000 */
[C---:B------:R-:W-:Y:S01]  /*4d80*/  FMUL R4, R3.reuse, R4 ;  /* 0x0000000403047220 */ /* 0x040fe20000400000 */
[C---:B------:R-:W-:Y:S01]  /*4d90*/  FMUL R5, R3.reuse, R5 ;  /* 0x0000000503057220 */ /* 0x040fe20000400000 */
[C---:B------:R-:W-:Y:S01]  /*4da0*/  FMUL R8, R3.reuse, R8 ;  /* 0x0000000803087220 */ /* 0x040fe20000400000 */
[C---:B------:R-:W-:Y:S01]  /*4db0*/  FMUL R9, R3.reuse, R9 ;  /* 0x0000000903097220 */ /* 0x040fe20000400000 */
[----:B------:R-:W-:Y:S01]  /*4dc0*/  FMUL R10, R3, R11 ;  /* 0x0000000b030a7220 */ /* 0x000fe20000400000 */
[----:B------:R-:W-:Y:S01]  /*4dd0*/  F2FP.F16.F32.PACK_AB R16, R15, R4 ;  /* 0x000000040f10723e */ /* 0x000fe200000000ff */
[----:B------:R-:W-:Y:S01]  /*4de0*/  IMAD R3, R2, UR5, RZ ;  /* 0x0000000502037c24 */ /* 0x000fe2000f8e02ff */
[----:B------:R-:W-:Y:S01]  /*4df0*/  F2FP.F16.F32.PACK_AB R17, R6, R5 ;  /* 0x000000050611723e */ /* 0x000fe200000000ff */
[----:B------:R-:W-:Y:S01]  /*4e00*/  UIMAD.WIDE UR4, UR4, 0x2, URZ ;  /* 0x00000002040478a5 */ /* 0x000fe2000f8e02ff */
[----:B------:R-:W-:Y:S01]  /*4e10*/  F2FP.F16.F32.PACK_AB R18, R7, R8 ;  /* 0x000000080712723e */ /* 0x000fe200000000ff */
[----:B------:R-:W-:Y:S01]  /*4e20*/  IMAD.HI R8, R3, 0x2, RZ ;  /* 0x0000000203087827 */ /* 0x000fe200078e02ff */
[----:B------:R-:W-:-:S02]  /*4e30*/  F2FP.F16.F32.PACK_AB R19, R10, R9 ;  /* 0x000000090a13723e */ /* 0x000fc400000000ff */
[----:B------:R-:W-:Y:S01]  /*4e40*/  SHF.R.U32.HI R11, RZ, 0x7, R0 ;  /* 0x00000007ff0b7819 */ /* 0x000fe20000011600 */
[----:B------:R-:W-:Y:S02]  /*4e50*/  @P0 IMAD.MOV.U32 R9, RZ, RZ, 0x7f800000 ;  /* 0x7f800000ff090424 */ /* 0x000fe400078e00ff */
[----:B------:R1:W-:Y:S01]  /*4e60*/  STSM.16.M88.4 [R20], R16 ;  /* 0x0000001014007844 */ /* 0x0003e20000000200 */
[----:B------:R-:W-:Y:S01]  /*4e70*/  SGXT.U32 R11, R11, 0x1 ;  /* 0x000000010b0b781a */ /* 0x000fe20000000000 */
[C---:B------:R-:W-:Y:S01]  /*4e80*/  @P0 FFMA.FTZ R12, R60.reuse, R9, +INF ;  /* 0x7f8000003c0c0423 */ /* 0x040fe20000010009 */
[----:B------:R-:W-:Y:S01]  /*4e90*/  IMAD.SHL.U32 R9, R3, 0x2, RZ ;  /* 0x0000000203097824 */ /* 0x000fe200078e00ff */
[----:B------:R-:W-:Y:S01]  /*4ea0*/  BAR.SYNC.DEFER_BLOCKING 0x0 ;  /* 0x0000000000007b1d */ /* 0x000fe20000010000 */
[----:B------:R-:W-:Y:S01]  /*4eb0*/  FSETP.NEU.AND P0, PT, R60, RZ, PT ;  /* 0x000000ff3c00720b */ /* 0x000fe20003f0d000 */
[----:B0-----:R-:W-:Y:S02]  /*4ec0*/  IMAD R11, R11, R26, RZ ;  /* 0x0000001a0b0b7224 */ /* 0x001fe400078e02ff */
[----:B--2---:R-:W-:-:S02]  /*4ed0*/  IADD3 R22, P1, P2, R9, UR9, R22 ;  /* 0x0000000909167c10 */ /* 0x004fc4000fa3e016 */
[----:B------:R-:W-:Y:S01]  /*4ee0*/  IMAD R13, R26, 0x2, R11 ;  /* 0x000000021a0d7824 */ /* 0x000fe200078e020b */
[----:B------:R-:W-:Y:S01]  /*4ef0*/  FSEL R3, R12, -INF , P0 ;  /* 0xff8000000c037808 */ /* 0x000fe20000000000 */
[----:B------:R-:W0:Y:S01]  /*4f00*/  LDCU UR4, c[0x0][0x3ec] ;  /* 0x00007d80ff0477ac */ /* 0x000e220008000800 */
[----:B------:R-:W-:Y:S01]  /*4f10*/  IADD3.X R24, PT, PT, R8, UR5, R23, P1, P2 ;  /* 0x0000000508187c10 */ /* 0x000fe20008fe4417 */
[C---:B------:R-:W-:Y:S01]  /*4f20*/  IMAD R15, R26.reuse, 0x2, R13 ;  /* 0x000000021a0f7824 */ /* 0x040fe200078e020d */
[-C--:B------:R-:W-:Y:S01]  /*4f30*/  LEA R8, P0, R11, R22.reuse, 0x1 ;  /* 0x000000160b087211 */ /* 0x080fe200078008ff */
[----:B------:R-:W-:Y:S01]  /*4f40*/  FFMA R3, R3, 0.69314718246459960938, R64 ;  /* 0x3f31721803037823 */ /* 0x000fe20000000040 */
[----:B------:R-:W-:Y:S01]  /*4f50*/  LEA R10, P1, R13, R22, 0x1 ;  /* 0x000000160d0a7211 */ /* 0x000fe200078208ff */
[C---:B-1----:R-:W-:Y:S01]  /*4f60*/  IMAD R16, R26.reuse, 0x2, R15 ;  /* 0x000000021a107824 */ /* 0x042fe200078e020f */
[----:B------:R-:W-:Y:S02]  /*4f70*/  LEA.HI.X.SX32 R9, R11, R24, 0x1, P0 ;  /* 0x000000180b097211 */ /* 0x000fe400000f0eff */
[-C--:B------:R-:W-:Y:S01]  /*4f80*/  LEA R12, P0, R15, R22.reuse, 0x1 ;  /* 0x000000160f0c7211 */ /* 0x080fe200078008ff */
[----:B------:R-:W-:Y:S01]  /*4f90*/  IMAD R17, R26, 0x2, R16 ;  /* 0x000000021a117824 */ /* 0x000fe200078e0210 */
[----:B------:R-:W-:-:S02]  /*4fa0*/  LEA R14, P2, R16, R22, 0x1 ;  /* 0x00000016100e7211 */ /* 0x000fc400078408ff */
[-C--:B------:R-:W-:Y:S01]  /*4fb0*/  LEA.HI.X.SX32 R11, R13, R24.reuse, 0x1, P1 ;  /* 0x000000180d0b7211 */ /* 0x080fe200008f0eff */
[----:B------:R-:W-:Y:S01]  /*4fc0*/  IMAD R19, R26, 0x2, R17 ;  /* 0x000000021a137824 */ /* 0x000fe200078e0211 */
[-C--:B------:R-:W-:Y:S01]  /*4fd0*/  LEA.HI.X.SX32 R13, R15, R24.reuse, 0x1, P0 ;  /* 0x000000180f0d7211 */ /* 0x080fe200000f0eff */
[----:B------:R1:W2:Y:S01]  /*4fe0*/  LDSM.16.M88.4 R4, [R21] ;  /* 0x000000001504783b */ /* 0x0002a20000000200 */
[----:B------:R-:W-:Y:S01]  /*4ff0*/  LEA.HI.X.SX32 R15, R16, R24, 0x1, P2 ;  /* 0x00000018100f7211 */ /* 0x000fe200010f0eff */
[----:B0-----:R-:W-:Y:S01]  /*5000*/  UIMAD UR4, UR7, UR4, URZ ;  /* 0x00000004070472a4 */ /* 0x001fe2000f8e02ff */
[-C--:B------:R-:W-:Y:S02]  /*5010*/  LEA R16, P0, R17, R22.reuse, 0x1 ;  /* 0x0000001611107211 */ /* 0x080fe400078008ff */
[----:B------:R-:W-:Y:S01]  /*5020*/  LEA R18, P1, R19, R22, 0x1 ;  /* 0x0000001613127211 */ /* 0x000fe200078208ff */
[----:B------:R-:W-:Y:S01]  /*5030*/  USHF.L.U32 UR7, UR4, 0x2, URZ ;  /* 0x0000000204077899 */ /* 0x000fe200080006ff */
[-C--:B------:R-:W-:Y:S01]  /*5040*/  LEA.HI.X.SX32 R17, R17, R24.reuse, 0x1, P0 ;  /* 0x0000001811117211 */ /* 0x080fe200000f0eff */
[----:B-1----:R-:W-:Y:S01]  /*5050*/  IMAD R21, R26, 0x2, R19 ;  /* 0x000000021a157824 */ /* 0x002fe200078e0213 */
[----:B------:R-:W-:Y:S01]  /*5060*/  LEA.HI.X.SX32 R19, R19, R24, 0x1, P1 ;  /* 0x0000001813137211 */ /* 0x000fe200008f0eff */
[----:B------:R-:W-:-:S02]  /*5070*/  UIMAD.WIDE UR4, UR4, 0x4, URZ ;  /* 0x00000004040478a5 */ /* 0x000fc4000f8e02ff */
[----:B------:R-:W-:Y:S01]  /*5080*/  IMAD R23, R26, 0x2, R21 ;  /* 0x000000021a177824 */ /* 0x000fe200078e0215 */
[----:B------:R-:W-:-:S04]  /*5090*/  LEA R20, P2, R21, R22, 0x1 ;  /* 0x0000001615147211 */ /* 0x000fc800078408ff */
[----:B------:R-:W-:Y:S02]  /*50a0*/  LEA R22, P3, R23, R22, 0x1 ;  /* 0x0000001617167211 */ /* 0x000fe400078608ff */
[-C--:B------:R-:W-:Y:S02]  /*50b0*/  LEA.HI.X.SX32 R21, R21, R24.reuse, 0x1, P2 ;  /* 0x0000001815157211 */ /* 0x080fe400010f0eff */
[----:B------:R-:W-:Y:S02]  /*50c0*/  LEA.HI.X.SX32 R23, R23, R24, 0x1, P3 ;  /* 0x0000001817177211 */ /* 0x000fe400018f0eff */
[----:B--2---:R-:W-:Y:S01]  /*50d0*/  PRMT R24, R4, 0x7632, R24 ;  /* 0x0000763204187816 */ /* 0x004fe20000000018 */
[----:B------:R0:W-:Y:S04]  /*50e0*/  STG.E.U16 desc[UR18][R8.64], R4 ;  /* 0x0000000408007986 */ /* 0x0001e8000c101512 */
[----:B------:R1:W-:Y:S04]  /*50f0*/  STG.E.U16 desc[UR18][R10.64], R24 ;  /* 0x000000180a007986 */ /* 0x0003e8000c101512 */
[----:B------:R2:W-:Y:S01]  /*5100*/  STG.E.U16 desc[UR18][R12.64], R5 ;  /* 0x000000050c007986 */ /* 0x0005e2000c101512 */
[----:B0-----:R-:W-:-:S02]  /*5110*/  PRMT R9, R5, 0x7632, R9 ;  /* 0x0000763205097816 */ /* 0x001fc40000000009 */
[----:B------:R-:W-:Y:S02]  /*5120*/  LOP3.LUT R4, R0, 0xff, RZ, 0xc0, !PT ;  /* 0x000000ff00047812 */ /* 0x000fe400078ec0ff */
[----:B-1----:R-:W-:Y:S01]  /*5130*/  PRMT R11, R6, 0x7632, R11 ;  /* 0x00007632060b7816 */ /* 0x002fe2000000000b */
[----:B------:R0:W-:Y:S01]  /*5140*/  STG.E.U16 desc[UR18][R14.64], R9 ;  /* 0x000000090e007986 */ /* 0x0001e2000c101512 */
[----:B------:R-:W-:Y:S01]  /*5150*/  ISETP.GE.U32.AND P0, PT, R4, 0x80, PT ;  /* 0x000000800400780c */ /* 0x000fe20003f06070 */
[C---:B------:R-:W-:Y:S01]  /*5160*/  IMAD.HI R4, R2.reuse, 0x4, RZ ;  /* 0x0000000402047827 */ /* 0x040fe200078e02ff */
[----:B--2---:R-:W-:Y:S01]  /*5170*/  PRMT R13, R7, 0x7632, R13 ;  /* 0x00007632070d7816 */ /* 0x004fe2000000000d */
[----:B------:R-:W-:Y:S02]  /*5180*/  STG.E.U16 desc[UR18][R16.64], R6 ;  /* 0x0000000610007986 */ /* 0x000fe4000c101512 */
[----:B------:R-:W-:Y:S02]  /*5190*/  IMAD.SHL.U32 R5, R2, 0x4, RZ ;  /* 0x0000000402057824 */ /* 0x000fe400078e00ff */
[----:B------:R-:W-:Y:S04]  /*51a0*/  STG.E.U16 desc[UR18][R18.64], R11 ;  /* 0x0000000b12007986 */ /* 0x000fe8000c101512 */
[----:B------:R-:W-:Y:S01]  /*51b0*/  STG.E.U16 desc[UR18][R20.64], R7 ;  /* 0x0000000714007986 */ /* 0x000fe2000c101512 */
[----:B0-----:R-:W0:Y:S03]  /*51c0*/  LDC.64 R8, c[0x0][0x3a0] ;  /* 0x0000e800ff087b82 */ /* 0x001e260000000a00 */
[----:B------:R-:W-:Y:S05]  /*51d0*/  STG.E.U16 desc[UR18][R22.64], R13 ;  /* 0x0000000d16007986 */ /* 0x000fea000c101512 */
[----:B------:R-:W-:Y:S01]  /*51e0*/  BAR.SYNC.DEFER_BLOCKING 0x0 ;  /* 0x0000000000007b1d */ /* 0x000fe20000010000 */
[----:B0-----:R-:W-:-:S05]  /*51f0*/  IADD3 R2, P1, P2, R5, UR7, R8 ;  /* 0x0000000705027c10 */ /* 0x001fca000fa3e008 */
[----:B------:R0:W-:Y:S02]  /*5200*/  STSM.16.M88 [R48], R3 ;  /* 0x0000000330007844 */ /* 0x0001e40000000000 */
[----:B------:R-:W-:Y:S01]  /*5210*/  BAR.SYNC.DEFER_BLOCKING 0x0 ;  /* 0x0000000000007b1d */ /* 0x000fe20000010000 */
[----:B0-----:R-:W-:-:S05]  /*5220*/  IADD3.X R3, PT, PT, R4, UR5, R9, P1, P2 ;  /* 0x0000000504037c10 */ /* 0x001fca0008fe4409 */
[----:B------:R-:W0:Y:S04]  /*5230*/  LDSM.16.M88 R49, [R49+UR8] ;  /* 0x000000083131783b */ /* 0x000e280008000000 */
[----:B0-----:R0:W-:Y:S01]  /*5240*/  @!P0 STG.E desc[UR18][R2.64], R49 ;  /* 0x0000003102008986 */ /* 0x0011e2000c101912 */
[----:B------:R-:W-:Y:S06]  /*5250*/  BAR.SYNC.DEFER_BLOCKING 0x0 ;  /* 0x0000000000007b1d */ /* 0x000fec0000010000 */
[----:B------:R-:W-:Y:S05]  /*5260*/  @P4 BRA `(.L_x_22) ;  /* 0x0000000000a04947 */ /* 0x000fea0003800000 */
[----:B------:R-:W1:Y:S01]  /*5270*/  S2UR UR5, SR_CgaCtaId ;  /* 0x00000000000579c3 */ /* 0x000e620000008800 */
[----:B------:R-:W-:Y:S01]  /*5280*/  NOP ;  /* 0x0000000000007918 */ /* 0x000fe20000000000 */
[----:B------:R-:W-:Y:S01]  /*5290*/  UMOV UR4, 0x50 ;  /* 0x0000005000047882 */ /* 0x000fe20000000000 */
[----:B------:R-:W-:Y:S02]  /*52a0*/  IMAD.U32 R0, RZ, RZ, UR6 ;  /* 0x00000006ff007e24 */ /* 0x000fe4000f8e00ff */
[----:B0-----:R-:W-:Y:S02]  /*52b0*/  IMAD.MOV.U32 R3, RZ, RZ, 0xf ;  /* 0x0000000fff037424 */ /* 0x001fe400078e00ff */
[----:B------:R-:W-:Y:S01]  /*52c0*/  IMAD.MOV.U32 R7, RZ, RZ, 0x1 ;  /* 0x00000001ff077424 */ /* 0x000fe200078e00ff */
[----:B------:R-:W-:-:S04]  /*52d0*/  LOP3.LUT R0, R0, 0xffff, RZ, 0xc0, !PT ;  /* 0x0000ffff00007812 */ /* 0x000fc800078ec0ff */
[----:B------:R-:W-:-:S05]  /*52e0*/  SHF.R.U32.HI R0, RZ, 0x5, R0 ;  /* 0x00000005ff007819 */ /* 0x000fca0000011600 */
[----:B------:R-:W-:Y:S01]  /*52f0*/  VIADD R2, R0, 0x10 ;  /* 0x0000001000027836 */ /* 0x000fe20000000000 */
[----:B------:R-:W-:Y:S01]  /*5300*/  SHF.L.U32 R0, R3, R0, RZ ;  /* 0x0000000003007219 */ /* 0x000fe200000006ff */
[----:B-1----:R-:W-:-:S03]  /*5310*/  ULEA UR7, UR5, UR4, 0x18 ;  /* 0x0000000405077291 */ /* 0x002fc6000f8ec0ff */
[----:B------:R-:W-:-:S04]  /*5320*/  SHF.L.U32 R3, R7, R2, RZ ;  /* 0x0000000207037219 */ /* 0x000fc800000006ff */
[----:B------:R-:W-:Y:S02]  /*5330*/  LOP3.LUT R0, R3, R0, RZ, 0xfc, !PT ;  /* 0x0000000003007212 */ /* 0x000fe400078efcff */
[----:B------:R-:W0:Y:S02]  /*5340*/  LDS R5, [UR7] ;  /* 0x00000007ff057984 */ /* 0x000e240008000800 */
[C---:B------:R-:W-:Y:S02]  /*5350*/  LOP3.LUT R2, R0.reuse, 0xffff, RZ, 0xc0, !PT ;  /* 0x0000ffff00027812 */ /* 0x040fe400078ec0ff */
[----:B0-----:R-:W-:-:S04]  /*5360*/  LOP3.LUT R3, R0, 0xffff, R5, 0x80, !PT ;  /* 0x0000ffff00037812 */ /* 0x001fc800078e8005 */
[----:B------:R-:W-:-:S13]  /*5370*/  ISETP.NE.AND P0, PT, R3, R2, PT ;  /* 0x000000020300720c */ /* 0x000fda0003f05270 */
[----:B------:R-:W-:Y:S05]  /*5380*/  @P0 BRA `(.L_x_23) ;  /* 0x0000000000500947 */ /* 0x000fea0003800000 */
[----:B------:R-:W-:Y:S02]  /*5390*/  SHF.R.U32.HI R5, RZ, 0x10, R5 ;  /* 0x00000010ff057819 */ /* 0x000fe40000011605 */
[----:B------:R-:W-:-:S04]  /*53a0*/  SHF.R.U32.HI R2, RZ, 0x10, R0 ;  /* 0x00000010ff027819 */ /* 0x000fc80000011600 */
[----:B------:R-:W-:-:S04]  /*53b0*/  LOP3.LUT R5, R5, R2, RZ, 0xc0, !PT ;  /* 0x0000000205057212 */ /* 0x000fc800078ec0ff */
[----:B------:R-:W-:-:S13]  /*53c0*/  ISETP.NE.AND P0, PT, R5, R2, PT ;  /* 0x000000020500720c */ /* 0x000fda0003f05270 */
[----:B------:R-:W-:Y:S05]  /*53d0*/  @P0 BRA `(.L_x_24) ;  /* 0x0000000000300947 */ /* 0x000fea0003800000 */
[----:B------:R-:W-:Y:S01]  /*53e0*/  R2UR UR4, R0 ;  /* 0x00000000000472ca */ /* 0x000fe200000e0000 */
[----:B------:R-:W-:Y:S01]  /*53f0*/  VOTEU.ANY UR5, UPT, PT ;  /* 0x0000000000057886 */ /* 0x000fe200038e0100 */
[----:B------:R-:W0:Y:S01]  /*5400*/  S2R R0, SR_LANEID ;  /* 0x0000000000007919 */ /* 0x000e220000000000 */
[----:B------:R-:W-:-:S10]  /*5410*/  UFLO.U32 UR5, UR5 ;  /* 0x00000005000572bd */ /* 0x000fd400080e0000 */
[----:B------:R-:W-:-:S06]  /*5420*/  ULOP3.LUT UR4, URZ, UR4, URZ, 0x33, !UPT ;  /* 0x00000004ff047292 */ /* 0x000fcc000f8e33ff */
[----:B------:R-:W-:-:S04]  /*5430*/  IMAD.U32 R2, RZ, RZ, UR4 ;  /* 0x00000004ff027e24 */ /* 0x000fc8000f8e00ff */
[----:B------:R-:W1:Y:S02]  /*5440*/  REDUX UR8, R2 ;  /* 0x00000000020873c4 */ /* 0x000e640000000000 */
[----:B------:R2:W-:Y:S01]  /*5450*/  UTCATOMSWS.AND URZ, UR4 ;  /* 0x0000000400ff79e3 */ /* 0x0005e20008000000 */
[----:B0-----:R-:W-:Y:S01]  /*5460*/  ISETP.EQ.U32.AND P0, PT, R0, UR5, PT ;  /* 0x0000000500007c0c */ /* 0x001fe2000bf02070 */
[----:B-1----:R-:W-:-:S12]  /*5470*/  IMAD.U32 R0, RZ, RZ, UR8 ;  /* 0x00000008ff007e24 */ /* 0x002fd8000f8e00ff */
[----:B------:R2:W-:Y:S01]  /*5480*/  @P0 ATOMS.AND RZ, [UR7], R0 ;  /* 0x00000000ffff098c */ /* 0x0005e2000a800007 */
[----:B------:R-:W-:Y:S05]  /*5490*/  BRA `(.L_x_22) ;  /* 0x0000000000147947 */ /* 0x000fea0003800000 */
.L_x_24:
[----:B------:R-:W-:-:S07]  /*54a0*/  MOV R2, 0x54c0 ;  /* 0x000054c000027802 */ /* 0x000fce0000000f00 */
[----:B------:R-:W-:Y:S05]  /*54b0*/  CALL.REL.NOINC `($__internal_0_$__cuda_sm10x_tcgen05_guardrail_trap_col_being_dealloced_not_returned_by_alloc) ;  /* 0x0000000000447944 */ /* 0x000fea0003c00000 */
[----:B------:R-:W-:Y:S05]  /*54c0*/  BRA `(.L_x_22) ;  /* 0x0000000000087947 */ /* 0x000fea0003800000 */
.L_x_23:
[----:B------:R-:W-:-:S07]  /*54d0*/  MOV R2, 0x54f0 ;  /* 0x000054f000027802 */ /* 0x000fce0000000f00 */
[----:B------:R-:W-:Y:S05]  /*54e0*/  CALL.REL.NOINC `($__internal_2_$__cuda_sm10x_tcgen05_guardrail_trap_unallocated_columns_being_dealloced) ;  /* 0x0000000000507944 */ /* 0x000fea0003c00000 */
.L_x_22:
[----:B------:R-:W-:Y:S01]  /*54f0*/  NOP ;  /* 0x0000000000007918 */ /* 0x000fe20000000000 */
[----:B--2---:R-:W-:Y:S05]  /*5500*/  EXIT ;  /* 0x000000000000794d */ /* 0x004fea0003800000 */
.L_x_8:
[----:B------:R-:W1:Y:S02]  /*5510*/  SYNCS.PHASECHK.TRANS64.TRYWAIT P2, [UR8+0x1800], RZ ;  /* 0x001800ffff0075a7 */ /* 0x000e640008041108 */
[----:B-1----:R-:W-:Y:S05]  /*5520*/  @!P2 BRA `(.L_x_8) ;  /* 0xfffffffc00f8a947 */ /* 0x002fea000383ffff */
[----:B------:R-:W-:Y:S05]  /*5530*/  BRA `(.L_x_7) ;  /* 0xffffffb800707947 */ /* 0x000fea000383ffff */
.L_x_17:
[----:B------:R-:W1:Y:S02]  /*5540*/  SYNCS.PHASECHK.TRANS64.TRYWAIT P2, [UR8+0x2810], RZ ;  /* 0x002810ffff0075a7 */ /* 0x000e640008041108 */
[----:B-1----:R-:W-:Y:S05]  /*5550*/  @!P2 BRA `(.L_x_17) ;  /* 0xfffffffc00f8a947 */ /* 0x002fea000383ffff */
[----:B------:R-:W-:Y:S05]  /*5560*/  BRA `(.L_x_25) ;  /* 0xffffffd800907947 */ /* 0x000fea000383ffff */
.L_x_18:
[----:B------:R-:W1:Y:S02]  /*5570*/  SYNCS.PHASECHK.TRANS64.TRYWAIT P0, [UR23], R68 ;  /* 0x00000044ff0075a7 */ /* 0x000e640008001117 */
[----:B-1----:R-:W-:Y:S05]  /*5580*/  @!P0 BRA `(.L_x_18) ;  /* 0xfffffffc00f88947 */ /* 0x002fea000383ffff */
[----:B------:R-:W-:Y:S05]  /*5590*/  BRA `(.L_x_26) ;  /* 0xffffffec00587947 */ /* 0x000fea000383ffff */
.L_x_21:
[----:B------:R-:W1:Y:S02]  /*55a0*/  SYNCS.PHASECHK.TRANS64.TRYWAIT P0, [UR23], R3 ;  /* 0x00000003ff0075a7 */ /* 0x000e640008001117 */
[----:B-1----:R-:W-:Y:S05]  /*55b0*/  @!P0 BRA `(.L_x_21) ;  /* 0xfffffffc00f88947 */ /* 0x002fea000383ffff */
[----:B------:R-:W-:Y:S05]  /*55c0*/  BRA `(.L_x_27) ;  /* 0xfffffff000b87947 */ /* 0x000fea000383ffff */
        .weak           $__internal_0_$__cuda_sm10x_tcgen05_guardrail_trap_col_being_dealloced_not_returned_by_alloc
        .type           $__internal_0_$__cuda_sm10x_tcgen05_guardrail_trap_col_being_dealloced_not_returned_by_alloc,@function
        .size           $__internal_0_$__cuda_sm10x_tcgen05_guardrail_trap_col_being_dealloced_not_returned_by_alloc,($__internal_1_$__cuda_sm10x_tcgen05_guardrail_trap_phase_invalid_during_alloc - $__internal_0_$__cuda_sm10x_tcgen05_guardrail_trap_col_being_dealloced_not_returned_by_alloc)
$__internal_0_$__cuda_sm10x_tcgen05_guardrail_trap_col_being_dealloced_not_returned_by_alloc:
[----:B------:R-:W-:Y:S05]  /*55d0*/  BPT.TRAP 0x1 ;  /* 0x000000040000795c */ /* 0x000fea0000300000 */
[----:B------:R-:W-:-:S04]  /*55e0*/  IMAD.MOV.U32 R3, RZ, RZ, 0x0 ;  /* 0x00000000ff037424 */ /* 0x000fc800078e00ff */
[----:B------:R-:W-:Y:S05]  /*55f0*/  RET.REL.NODEC R2 `(attn_fwd) ;  /* 0xffffffa802807950 */ /* 0x000fea0003c3ffff */
        .weak           $__internal_1_$__cuda_sm10x_tcgen05_guardrail_trap_phase_invalid_during_alloc
        .type           $__internal_1_$__cuda_sm10x_tcgen05_guardrail_trap_phase_invalid_during_alloc,@function
        .size           $__internal_1_$__cuda_sm10x_tcgen05_guardrail_trap_phase_invalid_during_alloc,($__internal_2_$__cuda_sm10x_tcgen05_guardrail_trap_unallocated_columns_being_dealloced - $__internal_1_$__cuda_sm10x_tcgen05_guardrail_trap_phase_invalid_during_alloc)
$__internal_1_$__cuda_sm10x_tcgen05_guardrail_trap_phase_invalid_during_alloc:
[----:B------:R-:W-:Y:S05]  /*5600*/  BPT.TRAP 0x1 ;  /* 0x000000040000795c */ /* 0x000fea0000300000 */
[----:B------:R-:W-:-:S04]  /*5610*/  IMAD.MOV.U32 R3, RZ, RZ, 0x0 ;  /* 0x00000000ff037424 */ /* 0x000fc800078e00ff */
[----:B------:R-:W-:Y:S05]  /*5620*/  RET.REL.NODEC R2 `(attn_fwd) ;  /* 0xffffffa802747950 */ /* 0x000fea0003c3ffff */
        .weak           $__internal_2_$__cuda_sm10x_tcgen05_guardrail_trap_unallocated_columns_being_dealloced
        .type           $__internal_2_$__cuda_sm10x_tcgen05_guardrail_trap_unallocated_columns_being_dealloced,@function
        .size           $__internal_2_$__cuda_sm10x_tcgen05_guardrail_trap_unallocated_columns_being_dealloced,(.L_x_31 - $__internal_2_$__cuda_sm10x_tcgen05_guardrail_trap_unallocated_columns_being_dealloced)
$__internal_2_$__cuda_sm10x_tcgen05_guardrail_trap_unallocated_columns_being_dealloced:
[----:B------:R-:W-:Y:S05]  /*5630*/  BPT.TRAP 0x1 ;  /* 0x000000040000795c */ /* 0x000fea0000300000 */
[----:B------:R-:W-:-:S04]  /*5640*/  IMAD.MOV.U32 R3, RZ, RZ, 0x0 ;  /* 0x00000000ff037424 */ /* 0x000fc800078e00ff */
[----:B------:R-:W-:Y:S05]  /*5650*/  RET.REL.NODEC R2 `(attn_fwd) ;  /* 0xffffffa802687950 */ /* 0x000fea0003c3ffff */
.L_x_28:
[----:B------:R-:W-:-:S00]  /*5660*/  BRA `(.L_x_28) ;  /* 0xfffffffc00fc7947 */ /* 0x000fc0000383ffff */
[----:B------:R-:W-:-:S00]  /*5670*/  NOP ;  /* 0x0000000000007918 */ /* 0x000fc00000000000 */
        /* <DEDUP_REMOVED lines=8> */
.L_x_31:


//--------------------- .nv.global.init           --------------------------
	.section	.nv.global.init,"aw",@progbits
.nv.global.init:
	.type		_$_str,@object
	.size		_$_str,(.L_3 - _$_str)
_$_str:
        /*0000*/ 	.byte	0x5f, 0x5f, 0x43, 0x55, 0x44, 0x41, 0x5f, 0x46, 0x54, 0x5a, 0x00
.L_3:


//--------------------- .nv.shared.attn_fwd       --------------------------
	.section	.nv.shared.attn_fwd,"aw",@nobits
	.sectionflags	@""
	.align	16
	.zero		1024


//--------------------- .nv.shared.reserved.0     --------------------------
	.section	.nv.shared.reserved.0,"aw",@nobits
	.align	8
	.weak		__nv_reservedSMEM_offset_0_alias
	.size		__nv_reservedSMEM_offset_0_alias, 0, 64
	.other		__nv_reservedSMEM_offset_0_alias,@"STO_CUDA_RESERVED_SHARED STV_DEFAULT"
__nv_reservedSMEM_offset_0_alias:
	.zero		0
.nv.shared.reserved.0:
	.zero		64
	.weak		__nv_reservedSMEM_allocation_phase
	.type		__nv_reservedSMEM_allocation_phase,@object
	.size		__nv_reservedSMEM_allocation_phase,(.L_0 - __nv_reservedSMEM_allocation_phase)
__nv_reservedSMEM_allocation_phase:
	.zero		1
.L_0:
	.zero		7
	.weak		__nv_reservedSMEM_devtool_atexit_pc
	.type		__nv_reservedSMEM_devtool_atexit_pc,@object
	.size		__nv_reservedSMEM_devtool_atexit_pc,(__nv_reservedSMEM_allocation_mask - __nv_reservedSMEM_devtool_atexit_pc)
__nv_reservedSMEM_devtool_atexit_pc:
	.zero		8
	.weak		__nv_reservedSMEM_allocation_mask
	.type		__nv_reservedSMEM_allocation_mask,@object
	.size		__nv_reservedSMEM_allocation_mask,(.L_2 - __nv_reservedSMEM_allocation_mask)
__nv_reservedSMEM_allocation_mask:
	.zero		4
.L_2:


//--------------------- .nv.constant0.attn_fwd    --------------------------
	.section	.nv.constant0.attn_fwd,"a",@progbits
	.sectionflags	@""
	.align	4
.nv.constant0.attn_fwd:
	.zero		1032


//--------------------- SYMBOLS --------------------------

	.type		.nv.reservedSmem.offset0,@object
	.size		.nv.reservedSmem.offset0,0x4
	.type		.nv.reservedSmem.cap,@object
	.size		.nv.reservedSmem.cap,0x4
